	.target	sm_90a

	.elftype	@"ET_EXEC"


//--------------------- .note.nv.tkinfo           --------------------------
	.section	.note.nv.tkinfo,"",@"SHT_NOTE"
	.sectionflags	@"SHF_NOTE_NV_TKINFO"
	.tkinfo
        /*0018*/ 	.word	0x00000002
        /*0030*/ 	.string	""
        /*0030*/ 	.string	"ptxas"
        /*0030*/ 	.string	"Cuda compilation tools, release 13.0, V13.0.88"
        /*0030*/ 	.string	"Build cuda_13.0.r13.0/compiler.36424714_0"
        /*0030*/ 	.string	"-arch sm_90a -m 64 "



//--------------------- .note.nv.cuinfo           --------------------------
	.section	.note.nv.cuinfo,"",@"SHT_NOTE"
	.sectionflags	@"SHF_NOTE_NV_CUINFO"
        /*0018*/ 	.short	0x0002
        /*001a*/ 	.short	0x005a
        /*001c*/ 	.short	0x0082
	.zero		2


//--------------------- .nv.info                  --------------------------
	.section	.nv.info,"",@"SHT_CUDA_INFO"
	.align	4


	//----- nvinfo : EIATTR_REGCOUNT
	.align		4
        /*0000*/ 	.byte	0x04, 0x2f
        /*0002*/ 	.short	(.L_15 - .L_14)
	.align		4
.L_14:
        /*0004*/ 	.word	index@(_ZN7cutlass13device_kernelINS_4gemm6kernel13GemmUniversalIN4cute5tupleIJiiiiEEENS1_10collective13CollectiveMmaINS1_34MainloopSm90TmaGmmaWarpSpecializedILi4ENS5_IJNS4_1CILi4EEENSA_ILi2EEENSA_ILi1EEEEEENS1_35KernelTmaWarpSpecializedCooperativeEEENS5_IJNSA_ILi128EEENSA_ILi256EEENSA_ILi64EEEEEENS_10bfloat16_tENS5_IJlSD_lEEESL_SM_NS4_8TiledMMAINS4_8MMA_AtomIJNS4_4SM904GMMA28MMA_64x256x16_F32BF16BF16_SSILNSQ_5MajorE0ELSS_0ELNSQ_7ScaleInE1ELST_1EEEEEENS4_6LayoutINS5_IJSC_SD_SD_EEENS5_IJSD_NSA_ILi0EEESY_EEEEENS5_IJNS4_10UnderscoreES11_S11_EEEEENS4_23SM90_TMA_LOAD_MULTICASTENS4_14ComposedLayoutINS4_7SwizzleILi3ELi4ELi3EEENS4_18smem_ptr_flag_bitsILi16EEENSW_INS5_IJNSA_ILi8EEESJ_EEENS5_IJSJ_SD_EEEEEEEvNS4_8identityES14_S1E_vS1F_EENS_8epilogue10collective6detail29Sm90TmaWarpSpecializedAdapterINS1I_15DefaultEpilogueISL_SM_SM_NS1H_6thread17LinearCombinationISL_Li1EffLNS1M_9ScaleType4KindE0ELNS_15FloatRoundStyleE2ESL_EENS1_15EpilogueDefaultEEEEEvvEEEEvNT_6ParamsE)
        /*0008*/ 	.word	0x000000a8


	//----- nvinfo : EIATTR_FRAME_SIZE
	.align		4
.L_15:
        /*000c*/ 	.byte	0x04, 0x11
        /*000e*/ 	.short	(.L_17 - .L_16)
	.align		4
.L_16:
        /*0010*/ 	.word	index@(_ZN7cutlass13device_kernelINS_4gemm6kernel13GemmUniversalIN4cute5tupleIJiiiiEEENS1_10collective13CollectiveMmaINS1_34MainloopSm90TmaGmmaWarpSpecializedILi4ENS5_IJNS4_1CILi4EEENSA_ILi2EEENSA_ILi1EEEEEENS1_35KernelTmaWarpSpecializedCooperativeEEENS5_IJNSA_ILi128EEENSA_ILi256EEENSA_ILi64EEEEEENS_10bfloat16_tENS5_IJlSD_lEEESL_SM_NS4_8TiledMMAINS4_8MMA_AtomIJNS4_4SM904GMMA28MMA_64x256x16_F32BF16BF16_SSILNSQ_5MajorE0ELSS_0ELNSQ_7ScaleInE1ELST_1EEEEEENS4_6LayoutINS5_IJSC_SD_SD_EEENS5_IJSD_NSA_ILi0EEESY_EEEEENS5_IJNS4_10UnderscoreES11_S11_EEEEENS4_23SM90_TMA_LOAD_MULTICASTENS4_14ComposedLayoutINS4_7SwizzleILi3ELi4ELi3EEENS4_18smem_ptr_flag_bitsILi16EEENSW_INS5_IJNSA_ILi8EEESJ_EEENS5_IJSJ_SD_EEEEEEEvNS4_8identityES14_S1E_vS1F_EENS_8epilogue10collective6detail29Sm90TmaWarpSpecializedAdapterINS1I_15DefaultEpilogueISL_SM_SM_NS1H_6thread17LinearCombinationISL_Li1EffLNS1M_9ScaleType4KindE0ELNS_15FloatRoundStyleE2ESL_EENS1_15EpilogueDefaultEEEEEvvEEEEvNT_6ParamsE)
        /*0014*/ 	.word	0x00000000


	//----- nvinfo : EIATTR_MIN_STACK_SIZE
	.align		4
.L_17:
        /*0018*/ 	.byte	0x04, 0x12
        /*001a*/ 	.short	(.L_19 - .L_18)
	.align		4
.L_18:
        /*001c*/ 	.word	index@(_ZN7cutlass13device_kernelINS_4gemm6kernel13GemmUniversalIN4cute5tupleIJiiiiEEENS1_10collective13CollectiveMmaINS1_34MainloopSm90TmaGmmaWarpSpecializedILi4ENS5_IJNS4_1CILi4EEENSA_ILi2EEENSA_ILi1EEEEEENS1_35KernelTmaWarpSpecializedCooperativeEEENS5_IJNSA_ILi128EEENSA_ILi256EEENSA_ILi64EEEEEENS_10bfloat16_tENS5_IJlSD_lEEESL_SM_NS4_8TiledMMAINS4_8MMA_AtomIJNS4_4SM904GMMA28MMA_64x256x16_F32BF16BF16_SSILNSQ_5MajorE0ELSS_0ELNSQ_7ScaleInE1ELST_1EEEEEENS4_6LayoutINS5_IJSC_SD_SD_EEENS5_IJSD_NSA_ILi0EEESY_EEEEENS5_IJNS4_10UnderscoreES11_S11_EEEEENS4_23SM90_TMA_LOAD_MULTICASTENS4_14ComposedLayoutINS4_7SwizzleILi3ELi4ELi3EEENS4_18smem_ptr_flag_bitsILi16EEENSW_INS5_IJNSA_ILi8EEESJ_EEENS5_IJSJ_SD_EEEEEEEvNS4_8identityES14_S1E_vS1F_EENS_8epilogue10collective6detail29Sm90TmaWarpSpecializedAdapterINS1I_15DefaultEpilogueISL_SM_SM_NS1H_6thread17LinearCombinationISL_Li1EffLNS1M_9ScaleType4KindE0ELNS_15FloatRoundStyleE2ESL_EENS1_15EpilogueDefaultEEEEEvvEEEEvNT_6ParamsE)
        /*0020*/ 	.word	0x00000000
.L_19:


//--------------------- .nv.compat                --------------------------
	.section	.nv.compat,"",@"SHT_CUDA_COMPAT_INFO"
	.align	4
        /*0000*/ 	.byte	0x02, 0x09, 0x01, 0x00, 0x02, 0x02, 0x04, 0x00, 0x02, 0x05, 0x05, 0x00, 0x03, 0x07, 0x01, 0x01
        /*0010*/ 	.byte	0x02, 0x03, 0x01, 0x00, 0x02, 0x06, 0x01, 0x00, 0x04, 0x0b, 0x08, 0x00, 0x00, 0x00, 0x00, 0x00
        /*0020*/ 	.byte	0x00, 0x00, 0x00, 0x00


//--------------------- .nv.info._ZN7cutlass13device_kernelINS_4gemm6kernel13GemmUniversalIN4cute5tupleIJiiiiEEENS1_10collective13CollectiveMmaINS1_34MainloopSm90TmaGmmaWarpSpecializedILi4ENS5_IJNS4_1CILi4EEENSA_ILi2EEENSA_ILi1EEEEEENS1_35KernelTmaWarpSpecializedCooperativeEEENS5_IJNSA_ILi128EEENSA_ILi256EEENSA_ILi64EEEEEENS_10bfloat16_tENS5_IJlSD_lEEESL_SM_NS4_8TiledMMAINS4_8MMA_AtomIJNS4_4SM904GMMA28MMA_64x256x16_F32BF16BF16_SSILNSQ_5MajorE0ELSS_0ELNSQ_7ScaleInE1ELST_1EEEEEENS4_6LayoutINS5_IJSC_SD_SD_EEENS5_IJSD_NSA_ILi0EEESY_EEEEENS5_IJNS4_10UnderscoreES11_S11_EEEEENS4_23SM90_TMA_LOAD_MULTICASTENS4_14ComposedLayoutINS4_7SwizzleILi3ELi4ELi3EEENS4_18smem_ptr_flag_bitsILi16EEENSW_INS5_IJNSA_ILi8EEESJ_EEENS5_IJSJ_SD_EEEEEEEvNS4_8identityES14_S1E_vS1F_EENS_8epilogue10collective6detail29Sm90TmaWarpSpecializedAdapterINS1I_15DefaultEpilogueISL_SM_SM_NS1H_6thread17LinearCombinationISL_Li1EffLNS1M_9ScaleType4KindE0ELNS_15FloatRoundStyleE2ESL_EENS1_15EpilogueDefaultEEEEEvvEEEEvNT_6ParamsE --------------------------
	.section	.nv.info._ZN7cutlass13device_kernelINS_4gemm6kernel13GemmUniversalIN4cute5tupleIJiiiiEEENS1_10collective13CollectiveMmaINS1_34MainloopSm90TmaGmmaWarpSpecializedILi4ENS5_IJNS4_1CILi4EEENSA_ILi2EEENSA_ILi1EEEEEENS1_35KernelTmaWarpSpecializedCooperativeEEENS5_IJNSA_ILi128EEENSA_ILi256EEENSA_ILi64EEEEEENS_10bfloat16_tENS5_IJlSD_lEEESL_SM_NS4_8TiledMMAINS4_8MMA_AtomIJNS4_4SM904GMMA28MMA_64x256x16_F32BF16BF16_SSILNSQ_5MajorE0ELSS_0ELNSQ_7ScaleInE1ELST_1EEEEEENS4_6LayoutINS5_IJSC_SD_SD_EEENS5_IJSD_NSA_ILi0EEESY_EEEEENS5_IJNS4_10UnderscoreES11_S11_EEEEENS4_23SM90_TMA_LOAD_MULTICASTENS4_14ComposedLayoutINS4_7SwizzleILi3ELi4ELi3EEENS4_18smem_ptr_flag_bitsILi16EEENSW_INS5_IJNSA_ILi8EEESJ_EEENS5_IJSJ_SD_EEEEEEEvNS4_8identityES14_S1E_vS1F_EENS_8epilogue10collective6detail29Sm90TmaWarpSpecializedAdapterINS1I_15DefaultEpilogueISL_SM_SM_NS1H_6thread17LinearCombinationISL_Li1EffLNS1M_9ScaleType4KindE0ELNS_15FloatRoundStyleE2ESL_EENS1_15EpilogueDefaultEEEEEvvEEEEvNT_6ParamsE,"",@"SHT_CUDA_INFO"
	.sectionflags	@""
	.align	4


	//----- nvinfo : EIATTR_CUDA_API_VERSION
	.align		4
        /*0000*/ 	.byte	0x04, 0x37
        /*0002*/ 	.short	(.L_21 - .L_20)
.L_20:
        /*0004*/ 	.word	0x00000082


	//----- nvinfo : EIATTR_KPARAM_INFO
	.align		4
.L_21:
        /*0008*/ 	.byte	0x04, 0x17
        /*000a*/ 	.short	(.L_23 - .L_22)
.L_22:
        /*000c*/ 	.word	0x00000000
        /*0010*/ 	.short	0x0000
        /*0012*/ 	.short	0x0070
        /*0014*/ 	.byte	0x00, 0xf0, 0x01, 0x10


	//----- nvinfo : EIATTR_SPARSE_MMA_MASK
	.align		4
.L_23:
        /*0018*/ 	.byte	0x03, 0x50
        /*001a*/ 	.short	0x0000


	//----- nvinfo : EIATTR_MAXREG_COUNT
	.align		4
        /*001c*/ 	.byte	0x03, 0x1b
        /*001e*/ 	.short	0x00a8


	//----- nvinfo : EIATTR_NUM_BARRIERS
	.align		4
        /*0020*/ 	.byte	0x02, 0x4c
        /*0022*/ 	.byte	0x01
	.zero		1


	//----- nvinfo : EIATTR_EXTERNS
	.align		4
        /*0024*/ 	.byte	0x04, 0x0f
        /*0026*/ 	.short	(.L_25 - .L_24)


	//   ....[0]....
	.align		4
.L_24:
        /*0028*/ 	.word	index@(__assertfail)


	//----- nvinfo : EIATTR_MERCURY_ISA_VERSION
	.align		4
.L_25:
        /*002c*/ 	.byte	0x03, 0x5f
        /*002e*/ 	.short	0x0101


	//----- nvinfo : EIATTR_INT_WARP_WIDE_INSTR_OFFSETS
	.align		4
        /*0030*/ 	.byte	0x04, 0x31
        /*0032*/ 	.short	(.L_27 - .L_26)


	//   ....[0]....
.L_26:
        /*0034*/ 	.word	0x00000480


	//   ....[1]....
        /*0038*/ 	.word	0x000004b0


	//   ....[2]....
        /*003c*/ 	.word	0x00000660


	//   ....[3]....
        /*0040*/ 	.word	0x00001d50


	//----- nvinfo : EIATTR_COOP_GROUP_MASK_REGIDS
	.align		4
.L_27:
        /*0044*/ 	.byte	0x04, 0x29
        /*0046*/ 	.short	(.L_29 - .L_28)


	//   ....[0]....
.L_28:
        /*0048*/ 	.word	0xffffffff


	//   ....[1]....
        /*004c*/ 	.word	0xffffffff


	//   ....[2]....
        /*0050*/ 	.word	0xffffffff


	//   ....[3]....
        /*0054*/ 	.word	0xffffffff


	//   ....[4]....
        /*0058*/ 	.word	0xffffffff


	//   ....[5]....
        /*005c*/ 	.word	0xffffffff


	//----- nvinfo : EIATTR_COOP_GROUP_INSTR_OFFSETS
	.align		4
.L_29:
        /*0060*/ 	.byte	0x04, 0x28
        /*0062*/ 	.short	(.L_31 - .L_30)


	//   ....[0]....
.L_30:
        /*0064*/ 	.word	0x00000060


	//   ....[1]....
        /*0068*/ 	.word	0x00000070


	//   ....[2]....
        /*006c*/ 	.word	0x00000130


	//   ....[3]....
        /*0070*/ 	.word	0x000002d0


	//   ....[4]....
        /*0074*/ 	.word	0x00000810


	//   ....[5]....
        /*0078*/ 	.word	0x00001260


	//----- nvinfo : EIATTR_REG_RECONFIG
	.align		4
.L_31:
        /*007c*/ 	.byte	0x01, 0x54
	.zero		2


	//----- nvinfo : EIATTR_SYSCALL_OFFSETS
	.align		4
        /*0080*/ 	.byte	0x04, 0x46
        /*0082*/ 	.short	(.L_33 - .L_32)


	//   ....[0]....
.L_32:
        /*0084*/ 	.word	0x00001420


	//----- nvinfo : EIATTR_MBARRIER_INSTR_OFFSETS
	.align		4
.L_33:
        /*0088*/ 	.byte	0x04, 0x39
        /*008a*/ 	.short	(.L_35 - .L_34)


	//   ....[0]....
.L_34:
        /*008c*/ 	.word	0x00000230
        /*0090*/ 	.word	0x000000ff
        /*0094*/ 	.word	0x00000000
        /*0098*/ 	.short	0x0100
        /*009a*/ 	.byte	0x08
	.zero		1


	//   ....[1]....
        /*009c*/ 	.word	0x00000240
        /*00a0*/ 	.word	0x000000ff
        /*00a4*/ 	.word	0x00000020
        /*00a8*/ 	.short	0x0100
        /*00aa*/ 	.byte	0x08
	.zero		1


	//   ....[2]....
        /*00ac*/ 	.word	0x00000250
        /*00b0*/ 	.word	0x000000ff
        /*00b4*/ 	.word	0x00000008
        /*00b8*/ 	.short	0x0100
        /*00ba*/ 	.byte	0x08
	.zero		1


	//   ....[3]....
        /*00bc*/ 	.word	0x00000260
        /*00c0*/ 	.word	0x000000ff
        /*00c4*/ 	.word	0x00000028
        /*00c8*/ 	.short	0x0100
        /*00ca*/ 	.byte	0x08
	.zero		1


	//   ....[4]....
        /*00cc*/ 	.word	0x00000270
        /*00d0*/ 	.word	0x000000ff
        /*00d4*/ 	.word	0x00000010
        /*00d8*/ 	.short	0x0100
        /*00da*/ 	.byte	0x08
	.zero		1


	//   ....[5]....
        /*00dc*/ 	.word	0x00000280
        /*00e0*/ 	.word	0x000000ff
        /*00e4*/ 	.word	0x00000030
        /*00e8*/ 	.short	0x0100
        /*00ea*/ 	.byte	0x08
	.zero		1


	//   ....[6]....
        /*00ec*/ 	.word	0x00000290
        /*00f0*/ 	.word	0x000000ff
        /*00f4*/ 	.word	0x00000018
        /*00f8*/ 	.short	0x0100
        /*00fa*/ 	.byte	0x08
	.zero		1


	//   ....[7]....
        /*00fc*/ 	.word	0x000002a0
        /*0100*/ 	.word	0x000000ff
        /*0104*/ 	.word	0x00000038
        /*0108*/ 	.short	0x0100
        /*010a*/ 	.byte	0x08
	.zero		1


	//   ....[8]....
        /*010c*/ 	.word	0x000006f0
        /*0110*/ 	.word	0x000000ff
        /*0114*/ 	.word	0x00000050
        /*0118*/ 	.short	0x0100
        /*011a*/ 	.byte	0x06
	.zero		1


	//   ....[9]....
        /*011c*/ 	.word	0x00000790
        /*0120*/ 	.word	0x000000ff
        /*0124*/ 	.word	0x00000058
        /*0128*/ 	.short	0x0100
        /*012a*/ 	.byte	0x06
	.zero		1


	//   ....[10]....
        /*012c*/ 	.word	0x000014e0
        /*0130*/ 	.word	0x00000003
        /*0134*/ 	.word	0x00000000
        /*0138*/ 	.short	0x010a
        /*013a*/ 	.byte	0x3f
	.zero		1


	//   ....[11]....
        /*013c*/ 	.word	0x00001520
        /*0140*/ 	.word	0x00000003
        /*0144*/ 	.word	0x00000000
        /*0148*/ 	.short	0x010a
        /*014a*/ 	.byte	0x3f
	.zero		1


	//   ....[12]....
        /*014c*/ 	.word	0x00001920
        /*0150*/ 	.word	0x00000005
        /*0154*/ 	.word	0x00000000
        /*0158*/ 	.short	0x010a
        /*015a*/ 	.byte	0x3f
	.zero		1


	//   ....[13]....
        /*015c*/ 	.word	0x00001960
        /*0160*/ 	.word	0x00000005
        /*0164*/ 	.word	0x00000000
        /*0168*/ 	.short	0x010a
        /*016a*/ 	.byte	0x3f
	.zero		1


	//   ....[14]....
        /*016c*/ 	.word	0x00001bf0
        /*0170*/ 	.word	0x00000005
        /*0174*/ 	.word	0x00000000
        /*0178*/ 	.short	0x0101
        /*017a*/ 	.byte	0x3f
	.zero		1


	//   ....[15]....
        /*017c*/ 	.word	0x00001dd0
        /*0180*/ 	.word	0x00000003
        /*0184*/ 	.word	0x00000000
        /*0188*/ 	.short	0x0101
        /*018a*/ 	.byte	0x3f
	.zero		1


	//   ....[16]....
        /*018c*/ 	.word	0x0000ad00
        /*0190*/ 	.word	0x00000016
        /*0194*/ 	.word	0x00000020
        /*0198*/ 	.short	0x010a
        /*019a*/ 	.byte	0x3f
	.zero		1


	//   ....[17]....
        /*019c*/ 	.word	0x0000b0e0
        /*01a0*/ 	.word	0x00000004
        /*01a4*/ 	.word	0x00000058
        /*01a8*/ 	.short	0x0101
        /*01aa*/ 	.byte	0x3f
	.zero		1


	//   ....[18]....
        /*01ac*/ 	.word	0x0000b7f0
        /*01b0*/ 	.word	0x00000005
        /*01b4*/ 	.word	0x00000000
        /*01b8*/ 	.short	0x010a
        /*01ba*/ 	.byte	0x3f
	.zero		1


	//   ....[19]....
        /*01bc*/ 	.word	0x0000b870
        /*01c0*/ 	.word	0x00000007
        /*01c4*/ 	.word	0x00000000
        /*01c8*/ 	.short	0x010a
        /*01ca*/ 	.byte	0x3f
	.zero		1


	//   ....[20]....
        /*01cc*/ 	.word	0x0000b900
        /*01d0*/ 	.word	0x00000006
        /*01d4*/ 	.word	0x00000000
        /*01d8*/ 	.short	0x010a
        /*01da*/ 	.byte	0x3f
	.zero		1


	//   ....[21]....
        /*01dc*/ 	.word	0x0000b990
        /*01e0*/ 	.word	0x00000003
        /*01e4*/ 	.word	0x00000000
        /*01e8*/ 	.short	0x010a
        /*01ea*/ 	.byte	0x3f
	.zero		1


	//   ....[22]....
        /*01ec*/ 	.word	0x0000b9f0
        /*01f0*/ 	.word	0x00000003
        /*01f4*/ 	.word	0x00000000
        /*01f8*/ 	.short	0x010a
        /*01fa*/ 	.byte	0x3f
	.zero		1


	//   ....[23]....
        /*01fc*/ 	.word	0x0000ba40
        /*0200*/ 	.word	0x00000005
        /*0204*/ 	.word	0x00000000
        /*0208*/ 	.short	0x010a
        /*020a*/ 	.byte	0x3f
	.zero		1


	//   ....[24]....
        /*020c*/ 	.word	0x0000bb10
        /*0210*/ 	.word	0x00000016
        /*0214*/ 	.word	0x00000020
        /*0218*/ 	.short	0x010a
        /*021a*/ 	.byte	0x3f
	.zero		1


	//   ....[25]....
        /*021c*/ 	.word	0x0000bbe0
        /*0220*/ 	.word	0x00000005
        /*0224*/ 	.word	0x00000000
        /*0228*/ 	.short	0x010a
        /*022a*/ 	.byte	0x3f
	.zero		1


	//   ....[26]....
        /*022c*/ 	.word	0x0000bc30
        /*0230*/ 	.word	0x00000007
        /*0234*/ 	.word	0x00000000
        /*0238*/ 	.short	0x010a
        /*023a*/ 	.byte	0x3f
	.zero		1


	//   ....[27]....
        /*023c*/ 	.word	0x0000bc80
        /*0240*/ 	.word	0x00000006
        /*0244*/ 	.word	0x00000000
        /*0248*/ 	.short	0x010a
        /*024a*/ 	.byte	0x3f
	.zero		1


	//----- nvinfo : EIATTR_NUM_MBARRIERS
	.align		4
.L_35:
        /*024c*/ 	.byte	0x03, 0x38
        /*024e*/ 	.short	0x000a


	//----- nvinfo : EIATTR_EXIT_INSTR_OFFSETS
	.align		4
        /*0250*/ 	.byte	0x04, 0x1c
        /*0252*/ 	.short	(.L_37 - .L_36)


	//   ....[0]....
.L_36:
        /*0254*/ 	.word	0x00000970


	//   ....[1]....
        /*0258*/ 	.word	0x00001190


	//   ....[2]....
        /*025c*/ 	.word	0x0000a2e0


	//   ....[3]....
        /*0260*/ 	.word	0x0000a840


	//   ....[4]....
        /*0264*/ 	.word	0x0000b9e0


	//----- nvinfo : EIATTR_MAX_THREADS
	.align		4
.L_37:
        /*0268*/ 	.byte	0x04, 0x05
        /*026a*/ 	.short	(.L_39 - .L_38)
.L_38:
        /*026c*/ 	.word	0x00000180
        /*0270*/ 	.word	0x00000001
        /*0274*/ 	.word	0x00000001


	//----- nvinfo : EIATTR_CRS_STACK_SIZE
	.align		4
.L_39:
        /*0278*/ 	.byte	0x04, 0x1e
        /*027a*/ 	.short	(.L_41 - .L_40)
.L_40:
        /*027c*/ 	.word	0x00000000


	//----- nvinfo : EIATTR_CBANK_PARAM_SIZE
	.align		4
.L_41:
        /*0280*/ 	.byte	0x03, 0x19
        /*0282*/ 	.short	0x0470


	//----- nvinfo : EIATTR_PARAM_CBANK
	.align		4
        /*0284*/ 	.byte	0x04, 0x0a
        /*0286*/ 	.short	(.L_43 - .L_42)
	.align		4
.L_42:
        /*0288*/ 	.word	index@(.nv.constant0._ZN7cutlass13device_kernelINS_4gemm6kernel13GemmUniversalIN4cute5tupleIJiiiiEEENS1_10collective13CollectiveMmaINS1_34MainloopSm90TmaGmmaWarpSpecializedILi4ENS5_IJNS4_1CILi4EEENSA_ILi2EEENSA_ILi1EEEEEENS1_35KernelTmaWarpSpecializedCooperativeEEENS5_IJNSA_ILi128EEENSA_ILi256EEENSA_ILi64EEEEEENS_10bfloat16_tENS5_IJlSD_lEEESL_SM_NS4_8TiledMMAINS4_8MMA_AtomIJNS4_4SM904GMMA28MMA_64x256x16_F32BF16BF16_SSILNSQ_5MajorE0ELSS_0ELNSQ_7ScaleInE1ELST_1EEEEEENS4_6LayoutINS5_IJSC_SD_SD_EEENS5_IJSD_NSA_ILi0EEESY_EEEEENS5_IJNS4_10UnderscoreES11_S11_EEEEENS4_23SM90_TMA_LOAD_MULTICASTENS4_14ComposedLayoutINS4_7SwizzleILi3ELi4ELi3EEENS4_18smem_ptr_flag_bitsILi16EEENSW_INS5_IJNSA_ILi8EEESJ_EEENS5_IJSJ_SD_EEEEEEEvNS4_8identityES14_S1E_vS1F_EENS_8epilogue10collective6detail29Sm90TmaWarpSpecializedAdapterINS1I_15DefaultEpilogueISL_SM_SM_NS1H_6thread17LinearCombinationISL_Li1EffLNS1M_9ScaleType4KindE0ELNS_15FloatRoundStyleE2ESL_EENS1_15EpilogueDefaultEEEEEvvEEEEvNT_6ParamsE)
        /*028c*/ 	.short	0x0210
        /*028e*/ 	.short	0x0470


	//----- nvinfo : EIATTR_SW_WAR
	.align		4
.L_43:
        /*0290*/ 	.byte	0x04, 0x36
        /*0292*/ 	.short	(.L_45 - .L_44)
.L_44:
        /*0294*/ 	.word	0x00000008
.L_45:


//--------------------- .nv.callgraph             --------------------------
	.section	.nv.callgraph,"",@"SHT_CUDA_CALLGRAPH"
	.align	4
	.sectionentsize	8
	.align		4
        /*0000*/ 	.word	0x00000000
	.align		4
        /*0004*/ 	.word	0xffffffff
	.align		4
        /*0008*/ 	.word	index@(_ZN7cutlass13device_kernelINS_4gemm6kernel13GemmUniversalIN4cute5tupleIJiiiiEEENS1_10collective13CollectiveMmaINS1_34MainloopSm90TmaGmmaWarpSpecializedILi4ENS5_IJNS4_1CILi4EEENSA_ILi2EEENSA_ILi1EEEEEENS1_35KernelTmaWarpSpecializedCooperativeEEENS5_IJNSA_ILi128EEENSA_ILi256EEENSA_ILi64EEEEEENS_10bfloat16_tENS5_IJlSD_lEEESL_SM_NS4_8TiledMMAINS4_8MMA_AtomIJNS4_4SM904GMMA28MMA_64x256x16_F32BF16BF16_SSILNSQ_5MajorE0ELSS_0ELNSQ_7ScaleInE1ELST_1EEEEEENS4_6LayoutINS5_IJSC_SD_SD_EEENS5_IJSD_NSA_ILi0EEESY_EEEEENS5_IJNS4_10UnderscoreES11_S11_EEEEENS4_23SM90_TMA_LOAD_MULTICASTENS4_14ComposedLayoutINS4_7SwizzleILi3ELi4ELi3EEENS4_18smem_ptr_flag_bitsILi16EEENSW_INS5_IJNSA_ILi8EEESJ_EEENS5_IJSJ_SD_EEEEEEEvNS4_8identityES14_S1E_vS1F_EENS_8epilogue10collective6detail29Sm90TmaWarpSpecializedAdapterINS1I_15DefaultEpilogueISL_SM_SM_NS1H_6thread17LinearCombinationISL_Li1EffLNS1M_9ScaleType4KindE0ELNS_15FloatRoundStyleE2ESL_EENS1_15EpilogueDefaultEEEEEvvEEEEvNT_6ParamsE)
	.align		4
        /*000c*/ 	.word	index@(__assertfail)
	.align		4
        /*0010*/ 	.word	0x00000000
	.align		4
        /*0014*/ 	.word	0xfffffffe
	.align		4
        /*0018*/ 	.word	0x00000000
	.align		4
        /*001c*/ 	.word	0xfffffffd
	.align		4
        /*0020*/ 	.word	0x00000000
	.align		4
        /*0024*/ 	.word	0xfffffffc


//--------------------- .nv.constant4             --------------------------
	.section	.nv.constant4,"a",@progbits
	.align	8
	.align		8
.nv.constant4:
        /*0000*/ 	.dword	__assertfail
	.align		8
        /*0008*/ 	.dword	__unnamed_1
	.align		8
        /*0010*/ 	.dword	_ZN40_INTERNAL_497290f6_4_k_cu_f4a5efec_308744cuda3std3__45__cpo5beginE
	.align		8
        /*0018*/ 	.dword	_ZN40_INTERNAL_497290f6_4_k_cu_f4a5efec_308744cuda3std3__45__cpo3endE
	.align		8
        /*0020*/ 	.dword	_ZN40_INTERNAL_497290f6_4_k_cu_f4a5efec_308744cuda3std3__45__cpo6cbeginE
	.align		8
        /*0028*/ 	.dword	_ZN40_INTERNAL_497290f6_4_k_cu_f4a5efec_308744cuda3std3__45__cpo4cendE
	.align		8
        /*0030*/ 	.dword	_ZN40_INTERNAL_497290f6_4_k_cu_f4a5efec_308744cuda3std3__442_GLOBAL__N__497290f6_4_k_cu_f4a5efec_308746ignoreE
	.align		8
        /*0038*/ 	.dword	_ZN40_INTERNAL_497290f6_4_k_cu_f4a5efec_308744cuda3std3__419piecewise_constructE
	.align		8
        /*0040*/ 	.dword	_ZN40_INTERNAL_497290f6_4_k_cu_f4a5efec_308744cuda3std3__48in_placeE
	.align		8
        /*0048*/ 	.dword	_ZN40_INTERNAL_497290f6_4_k_cu_f4a5efec_308744cuda3std6ranges3__45__cpo4swapE
	.align		8
        /*0050*/ 	.dword	_ZN40_INTERNAL_497290f6_4_k_cu_f4a5efec_308744cuda3std6ranges3__45__cpo9iter_moveE
	.align		8
        /*0058*/ 	.dword	_ZN40_INTERNAL_497290f6_4_k_cu_f4a5efec_308744cute7productE
	.align		8
        /*0060*/ 	.dword	_ZN40_INTERNAL_497290f6_4_k_cu_f4a5efec_308744cute1_E
	.align		8
        /*0068*/ 	.dword	$str$22
	.align		8
        /*0070*/ 	.dword	$str$23


//--------------------- .text._ZN7cutlass13device_kernelINS_4gemm6kernel13GemmUniversalIN4cute5tupleIJiiiiEEENS1_10collective13CollectiveMmaINS1_34MainloopSm90TmaGmmaWarpSpecializedILi4ENS5_IJNS4_1CILi4EEENSA_ILi2EEENSA_ILi1EEEEEENS1_35KernelTmaWarpSpecializedCooperativeEEENS5_IJNSA_ILi128EEENSA_ILi256EEENSA_ILi64EEEEEENS_10bfloat16_tENS5_IJlSD_lEEESL_SM_NS4_8TiledMMAINS4_8MMA_AtomIJNS4_4SM904GMMA28MMA_64x256x16_F32BF16BF16_SSILNSQ_5MajorE0ELSS_0ELNSQ_7ScaleInE1ELST_1EEEEEENS4_6LayoutINS5_IJSC_SD_SD_EEENS5_IJSD_NSA_ILi0EEESY_EEEEENS5_IJNS4_10UnderscoreES11_S11_EEEEENS4_23SM90_TMA_LOAD_MULTICASTENS4_14ComposedLayoutINS4_7SwizzleILi3ELi4ELi3EEENS4_18smem_ptr_flag_bitsILi16EEENSW_INS5_IJNSA_ILi8EEESJ_EEENS5_IJSJ_SD_EEEEEEEvNS4_8identityES14_S1E_vS1F_EENS_8epilogue10collective6detail29Sm90TmaWarpSpecializedAdapterINS1I_15DefaultEpilogueISL_SM_SM_NS1H_6thread17LinearCombinationISL_Li1EffLNS1M_9ScaleType4KindE0ELNS_15FloatRoundStyleE2ESL_EENS1_15EpilogueDefaultEEEEEvvEEEEvNT_6ParamsE --------------------------
	.section	.text._ZN7cutlass13device_kernelINS_4gemm6kernel13GemmUniversalIN4cute5tupleIJiiiiEEENS1_10collective13CollectiveMmaINS1_34MainloopSm90TmaGmmaWarpSpecializedILi4ENS5_IJNS4_1CILi4EEENSA_ILi2EEENSA_ILi1EEEEEENS1_35KernelTmaWarpSpecializedCooperativeEEENS5_IJNSA_ILi128EEENSA_ILi256EEENSA_ILi64EEEEEENS_10bfloat16_tENS5_IJlSD_lEEESL_SM_NS4_8TiledMMAINS4_8MMA_AtomIJNS4_4SM904GMMA28MMA_64x256x16_F32BF16BF16_SSILNSQ_5MajorE0ELSS_0ELNSQ_7ScaleInE1ELST_1EEEEEENS4_6LayoutINS5_IJSC_SD_SD_EEENS5_IJSD_NSA_ILi0EEESY_EEEEENS5_IJNS4_10UnderscoreES11_S11_EEEEENS4_23SM90_TMA_LOAD_MULTICASTENS4_14ComposedLayoutINS4_7SwizzleILi3ELi4ELi3EEENS4_18smem_ptr_flag_bitsILi16EEENSW_INS5_IJNSA_ILi8EEESJ_EEENS5_IJSJ_SD_EEEEEEEvNS4_8identityES14_S1E_vS1F_EENS_8epilogue10collective6detail29Sm90TmaWarpSpecializedAdapterINS1I_15DefaultEpilogueISL_SM_SM_NS1H_6thread17LinearCombinationISL_Li1EffLNS1M_9ScaleType4KindE0ELNS_15FloatRoundStyleE2ESL_EENS1_15EpilogueDefaultEEEEEvvEEEEvNT_6ParamsE,"ax",@progbits
	.align	128
.text._ZN7cutlass13device_kernelINS_4gemm6kernel13GemmUniversalIN4cute5tupleIJiiiiEEENS1_10collective13CollectiveMmaINS1_34MainloopSm90TmaGmmaWarpSpecializedILi4ENS5_IJNS4_1CILi4EEENSA_ILi2EEENSA_ILi1EEEEEENS1_35KernelTmaWarpSpecializedCooperativeEEENS5_IJNSA_ILi128EEENSA_ILi256EEENSA_ILi64EEEEEENS_10bfloat16_tENS5_IJlSD_lEEESL_SM_NS4_8TiledMMAINS4_8MMA_AtomIJNS4_4SM904GMMA28MMA_64x256x16_F32BF16BF16_SSILNSQ_5MajorE0ELSS_0ELNSQ_7ScaleInE1ELST_1EEEEEENS4_6LayoutINS5_IJSC_SD_SD_EEENS5_IJSD_NSA_ILi0EEESY_EEEEENS5_IJNS4_10UnderscoreES11_S11_EEEEENS4_23SM90_TMA_LOAD_MULTICASTENS4_14ComposedLayoutINS4_7SwizzleILi3ELi4ELi3EEENS4_18smem_ptr_flag_bitsILi16EEENSW_INS5_IJNSA_ILi8EEESJ_EEENS5_IJSJ_SD_EEEEEEEvNS4_8identityES14_S1E_vS1F_EENS_8epilogue10collective6detail29Sm90TmaWarpSpecializedAdapterINS1I_15DefaultEpilogueISL_SM_SM_NS1H_6thread17LinearCombinationISL_Li1EffLNS1M_9ScaleType4KindE0ELNS_15FloatRoundStyleE2ESL_EENS1_15EpilogueDefaultEEEEEvvEEEEvNT_6ParamsE:
        .type           _ZN7cutlass13device_kernelINS_4gemm6kernel13GemmUniversalIN4cute5tupleIJiiiiEEENS1_10collective13CollectiveMmaINS1_34MainloopSm90TmaGmmaWarpSpecializedILi4ENS5_IJNS4_1CILi4EEENSA_ILi2EEENSA_ILi1EEEEEENS1_35KernelTmaWarpSpecializedCooperativeEEENS5_IJNSA_ILi128EEENSA_ILi256EEENSA_ILi64EEEEEENS_10bfloat16_tENS5_IJlSD_lEEESL_SM_NS4_8TiledMMAINS4_8MMA_AtomIJNS4_4SM904GMMA28MMA_64x256x16_F32BF16BF16_SSILNSQ_5MajorE0ELSS_0ELNSQ_7ScaleInE1ELST_1EEEEEENS4_6LayoutINS5_IJSC_SD_SD_EEENS5_IJSD_NSA_ILi0EEESY_EEEEENS5_IJNS4_10UnderscoreES11_S11_EEEEENS4_23SM90_TMA_LOAD_MULTICASTENS4_14ComposedLayoutINS4_7SwizzleILi3ELi4ELi3EEENS4_18smem_ptr_flag_bitsILi16EEENSW_INS5_IJNSA_ILi8EEESJ_EEENS5_IJSJ_SD_EEEEEEEvNS4_8identityES14_S1E_vS1F_EENS_8epilogue10collective6detail29Sm90TmaWarpSpecializedAdapterINS1I_15DefaultEpilogueISL_SM_SM_NS1H_6thread17LinearCombinationISL_Li1EffLNS1M_9ScaleType4KindE0ELNS_15FloatRoundStyleE2ESL_EENS1_15EpilogueDefaultEEEEEvvEEEEvNT_6ParamsE,@function
        .size           _ZN7cutlass13device_kernelINS_4gemm6kernel13GemmUniversalIN4cute5tupleIJiiiiEEENS1_10collective13CollectiveMmaINS1_34MainloopSm90TmaGmmaWarpSpecializedILi4ENS5_IJNS4_1CILi4EEENSA_ILi2EEENSA_ILi1EEEEEENS1_35KernelTmaWarpSpecializedCooperativeEEENS5_IJNSA_ILi128EEENSA_ILi256EEENSA_ILi64EEEEEENS_10bfloat16_tENS5_IJlSD_lEEESL_SM_NS4_8TiledMMAINS4_8MMA_AtomIJNS4_4SM904GMMA28MMA_64x256x16_F32BF16BF16_SSILNSQ_5MajorE0ELSS_0ELNSQ_7ScaleInE1ELST_1EEEEEENS4_6LayoutINS5_IJSC_SD_SD_EEENS5_IJSD_NSA_ILi0EEESY_EEEEENS5_IJNS4_10UnderscoreES11_S11_EEEEENS4_23SM90_TMA_LOAD_MULTICASTENS4_14ComposedLayoutINS4_7SwizzleILi3ELi4ELi3EEENS4_18smem_ptr_flag_bitsILi16EEENSW_INS5_IJNSA_ILi8EEESJ_EEENS5_IJSJ_SD_EEEEEEEvNS4_8identityES14_S1E_vS1F_EENS_8epilogue10collective6detail29Sm90TmaWarpSpecializedAdapterINS1I_15DefaultEpilogueISL_SM_SM_NS1H_6thread17LinearCombinationISL_Li1EffLNS1M_9ScaleType4KindE0ELNS_15FloatRoundStyleE2ESL_EENS1_15EpilogueDefaultEEEEEvvEEEEvNT_6ParamsE,(.L_x_325 - _ZN7cutlass13device_kernelINS_4gemm6kernel13GemmUniversalIN4cute5tupleIJiiiiEEENS1_10collective13CollectiveMmaINS1_34MainloopSm90TmaGmmaWarpSpecializedILi4ENS5_IJNS4_1CILi4EEENSA_ILi2EEENSA_ILi1EEEEEENS1_35KernelTmaWarpSpecializedCooperativeEEENS5_IJNSA_ILi128EEENSA_ILi256EEENSA_ILi64EEEEEENS_10bfloat16_tENS5_IJlSD_lEEESL_SM_NS4_8TiledMMAINS4_8MMA_AtomIJNS4_4SM904GMMA28MMA_64x256x16_F32BF16BF16_SSILNSQ_5MajorE0ELSS_0ELNSQ_7ScaleInE1ELST_1EEEEEENS4_6LayoutINS5_IJSC_SD_SD_EEENS5_IJSD_NSA_ILi0EEESY_EEEEENS5_IJNS4_10UnderscoreES11_S11_EEEEENS4_23SM90_TMA_LOAD_MULTICASTENS4_14ComposedLayoutINS4_7SwizzleILi3ELi4ELi3EEENS4_18smem_ptr_flag_bitsILi16EEENSW_INS5_IJNSA_ILi8EEESJ_EEENS5_IJSJ_SD_EEEEEEEvNS4_8identityES14_S1E_vS1F_EENS_8epilogue10collective6detail29Sm90TmaWarpSpecializedAdapterINS1I_15DefaultEpilogueISL_SM_SM_NS1H_6thread17LinearCombinationISL_Li1EffLNS1M_9ScaleType4KindE0ELNS_15FloatRoundStyleE2ESL_EENS1_15EpilogueDefaultEEEEEvvEEEEvNT_6ParamsE)
        .other          _ZN7cutlass13device_kernelINS_4gemm6kernel13GemmUniversalIN4cute5tupleIJiiiiEEENS1_10collective13CollectiveMmaINS1_34MainloopSm90TmaGmmaWarpSpecializedILi4ENS5_IJNS4_1CILi4EEENSA_ILi2EEENSA_ILi1EEEEEENS1_35KernelTmaWarpSpecializedCooperativeEEENS5_IJNSA_ILi128EEENSA_ILi256EEENSA_ILi64EEEEEENS_10bfloat16_tENS5_IJlSD_lEEESL_SM_NS4_8TiledMMAINS4_8MMA_AtomIJNS4_4SM904GMMA28MMA_64x256x16_F32BF16BF16_SSILNSQ_5MajorE0ELSS_0ELNSQ_7ScaleInE1ELST_1EEEEEENS4_6LayoutINS5_IJSC_SD_SD_EEENS5_IJSD_NSA_ILi0EEESY_EEEEENS5_IJNS4_10UnderscoreES11_S11_EEEEENS4_23SM90_TMA_LOAD_MULTICASTENS4_14ComposedLayoutINS4_7SwizzleILi3ELi4ELi3EEENS4_18smem_ptr_flag_bitsILi16EEENSW_INS5_IJNSA_ILi8EEESJ_EEENS5_IJSJ_SD_EEEEEEEvNS4_8identityES14_S1E_vS1F_EENS_8epilogue10collective6detail29Sm90TmaWarpSpecializedAdapterINS1I_15DefaultEpilogueISL_SM_SM_NS1H_6thread17LinearCombinationISL_Li1EffLNS1M_9ScaleType4KindE0ELNS_15FloatRoundStyleE2ESL_EENS1_15EpilogueDefaultEEEEEvvEEEEvNT_6ParamsE,@"STO_CUDA_ENTRY STV_DEFAULT"
_ZN7cutlass13device_kernelINS_4gemm6kernel13GemmUniversalIN4cute5tupleIJiiiiEEENS1_10collective13CollectiveMmaINS1_34MainloopSm90TmaGmmaWarpSpecializedILi4ENS5_IJNS4_1CILi4EEENSA_ILi2EEENSA_ILi1EEEEEENS1_35KernelTmaWarpSpecializedCooperativeEEENS5_IJNSA_ILi128EEENSA_ILi256EEENSA_ILi64EEEEEENS_10bfloat16_tENS5_IJlSD_lEEESL_SM_NS4_8TiledMMAINS4_8MMA_AtomIJNS4_4SM904GMMA28MMA_64x256x16_F32BF16BF16_SSILNSQ_5MajorE0ELSS_0ELNSQ_7ScaleInE1ELST_1EEEEEENS4_6LayoutINS5_IJSC_SD_SD_EEENS5_IJSD_NSA_ILi0EEESY_EEEEENS5_IJNS4_10UnderscoreES11_S11_EEEEENS4_23SM90_TMA_LOAD_MULTICASTENS4_14ComposedLayoutINS4_7SwizzleILi3ELi4ELi3EEENS4_18smem_ptr_flag_bitsILi16EEENSW_INS5_IJNSA_ILi8EEESJ_EEENS5_IJSJ_SD_EEEEEEEvNS4_8identityES14_S1E_vS1F_EENS_8epilogue10collective6detail29Sm90TmaWarpSpecializedAdapterINS1I_15DefaultEpilogueISL_SM_SM_NS1H_6thread17LinearCombinationISL_Li1EffLNS1M_9ScaleType4KindE0ELNS_15FloatRoundStyleE2ESL_EENS1_15EpilogueDefaultEEEEEvvEEEEvNT_6ParamsE:
[----:B------:R-:W0:Y:S01]  /*0000*/  LDC R1, c[0x0][0x28] ;  /* 0x00000a00ff017b82 */ /* 0x000e220000000800 */
[----:B------:R-:W1:Y:S01]  /*0010*/  S2R R18, SR_TID.X ;  /* 0x0000000000127919 */ /* 0x000e620000002100 */
[----:B------:R-:W-:Y:S01]  /*0020*/  ELECT P0, URZ, PT ;  /* 0x00000000003f782f */ /* 0x000fe20003800000 */
[----:B------:R-:W-:Y:S01]  /*0030*/  BSSY B0, `(.L_x_0) ;  /* 0x000000f000007945 */ /* 0x000fe20003800000 */
[--C-:B-1----:R-:W-:Y:S02]  /*0040*/  SHF.R.U32.HI R0, RZ, 0x5, R18.reuse ;  /* 0x00000005ff007819 */ /* 0x102fe40000011612 */
[----:B------:R-:W-:-:S03]  /*0050*/  SHF.R.U32.HI R3, RZ, 0x7, R18 ;  /* 0x00000007ff037819 */ /* 0x000fc60000011612 */
[----:B------:R-:W1:Y:S04]  /*0060*/  SHFL.IDX PT, R2, R0, RZ, 0x1f ;  /* 0x00001fff00027589 */ /* 0x000e6800000e0000 */
[----:B------:R2:W3:Y:S01]  /*0070*/  SHFL.IDX PT, R5, R3, RZ, 0x1f ;  /* 0x00001fff03057589 */ /* 0x0004e200000e0000 */
[----:B-1----:R-:W-:-:S13]  /*0080*/  ISETP.NE.OR P0, PT, R2, RZ, !P0 ;  /* 0x000000ff0200720c */ /* 0x002fda0004705670 */
[----:B0-23--:R-:W-:Y:S05]  /*0090*/  @P0 BRA `(.L_x_1) ;  /* 0x0000000000200947 */ /* 0x00dfea0003800000 */
[----:B------:R-:W-:Y:S02]  /*00a0*/  ULDC.64 UR4, c[0x0][0x198] ;  /* 0x0000660000047ab9 */ /* 0x000fe40000000a00 */
[----:B------:R-:W-:Y:S02]  /*00b0*/  UIADD3 UR6, UP0, UR4, 0xf0, URZ ;  /* 0x000000f004067890 */ /* 0x000fe4000ff1e03f */
[----:B------:R-:W-:Y:S02]  /*00c0*/  UIADD3 UR4, UP1, UR4, 0x1f0, URZ ;  /* 0x000001f004047890 */ /* 0x000fe4000ff3e03f */
[----:B------:R-:W-:Y:S02]  /*00d0*/  UIADD3.X UR7, URZ, UR5, URZ, UP0, !UPT ;  /* 0x000000053f077290 */ /* 0x000fe400087fe43f */
[----:B------:R-:W-:-:S07]  /*00e0*/  UIADD3.X UR5, URZ, UR5, URZ, UP1, !UPT ;  /* 0x000000053f057290 */ /* 0x000fce0008ffe43f */
[----:B------:R0:W-:Y:S02]  /*00f0*/  UTMACCTL.PF [UR6] ;  /* 0x00000000060079b9 */ /* 0x0001e40008040000 */
[----:B------:R0:W-:Y:S02]  /*0100*/  UTMACCTL.PF [UR4] ;  /* 0x00000000040079b9 */ /* 0x0001e40008040000 */
[----:B0-----:R-:W-:Y:S01]  /*0110*/  NOP ;  /* 0x0000000000007918 */ /* 0x001fe20000000000 */
.L_x_1:
[----:B------:R-:W-:Y:S05]  /*0120*/  BSYNC B0 ;  /* 0x0000000000007941 */ /* 0x000fea0003800000 */
.L_x_0:
[----:B------:R-:W0:Y:S02]  /*0130*/  SHFL.IDX PT, R3, R0, RZ, 0x1f ;  /* 0x00001fff00037589 */ /* 0x000e2400000e0000 */
[----:B0-----:R-:W-:-:S13]  /*0140*/  ISETP.NE.AND P0, PT, R3, RZ, PT ;  /* 0x000000ff0300720c */ /* 0x001fda0003f05270 */
[----:B------:R-:W-:Y:S05]  /*0150*/  @P0 BRA `(.L_x_2) ;  /* 0x0000000000580947 */ /* 0x000fea0003800000 */
[----:B------:R-:W0:Y:S01]  /*0160*/  S2UR UR8, SR_CgaCtaId ;  /* 0x00000000000879c3 */ /* 0x000e220000008800 */
[----:B------:R-:W-:Y:S01]  /*0170*/  UMOV UR4, 0x400 ;  /* 0x0000040000047882 */ /* 0x000fe20000000000 */
[----:B------:R-:W-:Y:S01]  /*0180*/  UMOV UR5, 0x1 ;  /* 0x0000000100057882 */ /* 0x000fe20000000000 */
[----:B------:R-:W-:Y:S01]  /*0190*/  UMOV UR6, 0xa ;  /* 0x0000000a00067882 */ /* 0x000fe20000000000 */
[----:B------:R-:W-:Y:S01]  /*01a0*/  ELECT P0, URZ, PT ;  /* 0x00000000003f782f */ /* 0x000fe20003800000 */
[----:B------:R-:W-:-:S04]  /*01b0*/  UIADD3 UR6, -UR6, 0x100000, URZ ;  /* 0x0010000006067890 */ /* 0x000fc8000fffe13f */
[----:B------:R-:W-:Y:S02]  /*01c0*/  USHF.L.U32 UR7, UR6, 0xb, URZ ;  /* 0x0000000b06077899 */ /* 0x000fe4000800063f */
[----:B------:R-:W-:Y:S02]  /*01d0*/  USHF.L.U32 UR6, UR6, 0x1, URZ ;  /* 0x0000000106067899 */ /* 0x000fe4000800063f */
[----:B0-----:R-:W-:Y:S02]  /*01e0*/  ULEA UR8, UR8, UR4, 0x18 ;  /* 0x0000000408087291 */ /* 0x001fe4000f8ec03f */
[----:B------:R-:W-:-:S04]  /*01f0*/  UIADD3 UR4, -UR5, 0x100000, URZ ;  /* 0x0010000005047890 */ /* 0x000fc8000fffe13f */
[----:B------:R-:W-:Y:S02]  /*0200*/  USHF.L.U32 UR5, UR4, 0xb, URZ ;  /* 0x0000000b04057899 */ /* 0x000fe4000800063f */
[----:B------:R-:W-:Y:S01]  /*0210*/  USHF.L.U32 UR4, UR4, 0x1, URZ ;  /* 0x0000000104047899 */ /* 0x000fe2000800063f */
[----:B------:R-:W0:Y:S11]  /*0220*/  FENCE.VIEW.ASYNC.S ;  /* 0x00000000000073c6 */ /* 0x000e360000000000 */
[----:B0-----:R0:W1:Y:S01]  /*0230*/  SYNCS.EXCH.64 URZ, [UR8], UR4 ;  /* 0x00000004083f75b2 */ /* 0x0010620008000100 */
[----:B------:R0:W2:Y:S01]  /*0240*/  SYNCS.EXCH.64 URZ, [UR8+0x20], UR6 ;  /* 0x00002006083f75b2 */ /* 0x0000a20008000100 */
[----:B------:R0:W3:Y:S01]  /*0250*/  SYNCS.EXCH.64 URZ, [UR8+0x8], UR4 ;  /* 0x00000804083f75b2 */ /* 0x0000e20008000100 */
[----:B------:R0:W4:Y:S01]  /*0260*/  SYNCS.EXCH.64 URZ, [UR8+0x28], UR6 ;  /* 0x00002806083f75b2 */ /* 0x0001220008000100 */
[----:B------:R0:W0:Y:S01]  /*0270*/  SYNCS.EXCH.64 URZ, [UR8+0x10], UR4 ;  /* 0x00001004083f75b2 */ /* 0x0000220008000100 */
[----:B------:R0:W0:Y:S01]  /*0280*/  SYNCS.EXCH.64 URZ, [UR8+0x30], UR6 ;  /* 0x00003006083f75b2 */ /* 0x0000220008000100 */
[----:B------:R0:W0:Y:S01]  /*0290*/  SYNCS.EXCH.64 URZ, [UR8+0x18], UR4 ;  /* 0x00001804083f75b2 */ /* 0x0000220008000100 */
[----:B------:R0:W0:Y:S01]  /*02a0*/  SYNCS.EXCH.64 URZ, [UR8+0x38], UR6 ;  /* 0x00003806083f75b2 */ /* 0x0000220008000100 */
[----:B------:R-:W-:Y:S01]  /*02b0*/  NOP ;  /* 0x0000000000007918 */ /* 0x000fe20000000000 */
.L_x_2:
[----:B------:R-:W-:Y:S01]  /*02c0*/  SHF.R.S32.HI R7, RZ, 0x1f, R18 ;  /* 0x0000001fff077819 */ /* 0x000fe20000011412 */
[----:B------:R-:W5:Y:S01]  /*02d0*/  SHFL.IDX PT, R0, R0, RZ, 0x1f ;  /* 0x00001fff00007589 */ /* 0x000f6200000e0000 */
[----:B0-----:R-:W0:Y:S01]  /*02e0*/  S2UR UR8, SR_CTAID.X ;  /* 0x00000000000879c3 */ /* 0x001e220000002500 */
[----:B------:R-:W-:Y:S02]  /*02f0*/  ELECT P0, URZ, PT ;  /* 0x00000000003f782f */ /* 0x000fe40003800000 */
[----:B------:R-:W-:Y:S01]  /*0300*/  LEA.HI R7, R7, R18, RZ, 0x7 ;  /* 0x0000001207077211 */ /* 0x000fe200078f38ff */
[----:B------:R-:W1:Y:S01]  /*0310*/  S2R R4, SR_CTAID.Y ;  /* 0x0000000000047919 */ /* 0x000e620000002600 */
[----:B------:R-:W-:Y:S01]  /*0320*/  SHF.R.S32.HI R8, RZ, 0x1f, R3 ;  /* 0x0000001fff087819 */ /* 0x000fe20000011403 */
[----:B------:R-:W-:Y:S01]  /*0330*/  ULDC UR4, c[0x0][0x150] ;  /* 0x0000540000047ab9 */ /* 0x000fe20000000800 */
[----:B------:R-:W-:Y:S01]  /*0340*/  LOP3.LUT R7, R7, 0xffffff80, RZ, 0xc0, !PT ;  /* 0xffffff8007077812 */ /* 0x000fe200078ec0ff */
[----:B------:R-:W-:Y:S01]  /*0350*/  NOP ;  /* 0x0000000000007918 */ /* 0x000fe20000000000 */
[----:B------:R-:W-:Y:S01]  /*0360*/  LEA.HI R8, R8, R3, RZ, 0x2 ;  /* 0x0000000308087211 */ /* 0x000fe200078f10ff */
[----:B------:R-:W2:Y:S01]  /*0370*/  LDC R10, c[0x0][0x144] ;  /* 0x00005100ff0a7b82 */ /* 0x000ea20000000800 */
[----:B------:R-:W-:Y:S01]  /*0380*/  NOP ;  /* 0x0000000000007918 */ /* 0x000fe20000000000 */
[----:B------:R-:W-:Y:S01]  /*0390*/  IMAD.IADD R6, R18, 0x1, -R7 ;  /* 0x0000000112067824 */ /* 0x000fe200078e0a07 */
[----:B------:R-:W-:Y:S01]  /*03a0*/  LOP3.LUT R8, R8, 0x3ffffffc, RZ, 0xc0, !PT ;  /* 0x3ffffffc08087812 */ /* 0x000fe200078ec0ff */
[----:B------:R-:W-:Y:S01]  /*03b0*/  IMAD.MOV.U32 R22, RZ, RZ, 0x1 ;  /* 0x00000001ff167424 */ /* 0x000fe200078e00ff */
[----:B------:R-:W-:-:S02]  /*03c0*/  ISETP.NE.AND P3, PT, R5, RZ, PT ;  /* 0x000000ff0500720c */ /* 0x000fc40003f65270 */
[----:B------:R-:W-:Y:S01]  /*03d0*/  SHF.R.S32.HI R7, RZ, 0x1f, R6 ;  /* 0x0000001fff077819 */ /* 0x000fe20000011406 */
[----:B------:R-:W-:Y:S01]  /*03e0*/  IMAD.IADD R8, R3, 0x1, -R8 ;  /* 0x0000000103087824 */ /* 0x000fe200078e0a08 */
[----:B------:R-:W3:Y:S02]  /*03f0*/  LDC R12, c[0x0][0x140] ;  /* 0x00005000ff0c7b82 */ /* 0x000ee40000000800 */
[----:B------:R-:W-:Y:S02]  /*0400*/  LEA.HI R7, R7, R6, RZ, 0x3 ;  /* 0x0000000607077211 */ /* 0x000fe400078f18ff */
[----:B-----5:R-:W-:Y:S02]  /*0410*/  ISETP.NE.OR P0, PT, R0, RZ, !P0 ;  /* 0x000000ff0000720c */ /* 0x020fe40004705670 */
[--C-:B------:R-:W-:Y:S02]  /*0420*/  SHF.R.S32.HI R0, RZ, 0x3, R7.reuse ;  /* 0x00000003ff007819 */ /* 0x100fe40000011407 */
[----:B------:R-:W-:-:S02]  /*0430*/  SHF.R.S32.HI R7, RZ, 0x1f, R7 ;  /* 0x0000001fff077819 */ /* 0x000fc40000011407 */
[----:B0-----:R-:W-:Y:S02]  /*0440*/  I2FP.F32.U32 R9, UR8 ;  /* 0x0000000800097c45 */ /* 0x001fe40008201000 */
[----:B------:R-:W-:-:S03]  /*0450*/  LEA.HI R7, R7, R0, RZ, 0x2 ;  /* 0x0000000007077211 */ /* 0x000fc600078f10ff */
[----:B------:R-:W-:Y:S01]  /*0460*/  FMUL R9, R9, UR4 ;  /* 0x0000000409097c20 */ /* 0x000fe20008400000 */
[----:B------:R-:W-:Y:S01]  /*0470*/  LOP3.LUT R7, R7, 0xfffffffc, RZ, 0xc0, !PT ;  /* 0xfffffffc07077812 */ /* 0x000fe200078ec0ff */
[----:B------:R-:W-:Y:S01]  /*0480*/  VOTEU.ALL UP0, P0 ;  /* 0x00000000003f7886 */ /* 0x000fe20000000000 */
[----:B-1----:R-:W-:Y:S01]  /*0490*/  I2FP.F32.U32 R11, R4 ;  /* 0x00000004000b7245 */ /* 0x002fe20000201000 */
[----:B------:R-:W-:Y:S01]  /*04a0*/  ULDC UR4, c[0x0][0x154] ;  /* 0x0000550000047ab9 */ /* 0x000fe20000000800 */
[----:B------:R-:W-:Y:S01]  /*04b0*/  VOTEU.ALL UP1, P0 ;  /* 0x00000000003f7886 */ /* 0x000fe20000020000 */
[----:B------:R-:W-:Y:S01]  /*04c0*/  IMAD.IADD R7, R0, 0x1, -R7 ;  /* 0x0000000100077824 */ /* 0x000fe200078e0a07 */
[----:B------:R-:W0:Y:S01]  /*04d0*/  F2I.U32.TRUNC.NTZ R9, R9 ;  /* 0x0000000900097305 */ /* 0x000e22000020f000 */
[----:B------:R-:W1:Y:S01]  /*04e0*/  @!UP0 S2UR UR7, SR_CgaCtaId ;  /* 0x00000000000789c3 */ /* 0x000e620000008800 */
[----:B------:R-:W-:Y:S01]  /*04f0*/  @!UP0 UMOV UR6, 0x400 ;  /* 0x0000040000068882 */ /* 0x000fe20000000000 */
[----:B------:R-:W-:Y:S01]  /*0500*/  IMAD R8, R8, 0x4, R7 ;  /* 0x0000000408087824 */ /* 0x000fe200078e0207 */
[----:B---3--:R-:W-:-:S04]  /*0510*/  ISETP.EQ.U32.AND P2, PT, R12, 0x1, PT ;  /* 0x000000010c00780c */ /* 0x008fc80003f42070 */
[----:B------:R-:W-:-:S04]  /*0520*/  SHF.R.S32.HI R3, RZ, 0x1f, R8 ;  /* 0x0000001fff037819 */ /* 0x000fc80000011408 */
[----:B------:R-:W-:Y:S01]  /*0530*/  LEA.HI R0, R3, R8, RZ, 0x2 ;  /* 0x0000000803007211 */ /* 0x000fe200078f10ff */
[----:B0-----:R-:W-:-:S03]  /*0540*/  IMAD.MOV R7, RZ, RZ, -R9 ;  /* 0x000000ffff077224 */ /* 0x001fc600078e0a09 */
[----:B------:R-:W-:Y:S01]  /*0550*/  LOP3.LUT R9, R0, 0xfffffffc, RZ, 0xc0, !PT ;  /* 0xfffffffc00097812 */ /* 0x000fe200078ec0ff */
[----:B--2---:R-:W-:Y:S02]  /*0560*/  IMAD R3, R10, R7, UR8 ;  /* 0x000000080a037e24 */ /* 0x004fe4000f8e0207 */
[----:B------:R-:W-:Y:S02]  /*0570*/  FMUL R10, R11, UR4 ;  /* 0x000000040b0a7c20 */ /* 0x000fe40008400000 */
[C---:B------:R-:W-:Y:S01]  /*0580*/  IMAD.IADD R0, R8.reuse, 0x1, -R9 ;  /* 0x0000000108007824 */ /* 0x040fe200078e0a09 */
[----:B------:R-:W0:Y:S01]  /*0590*/  LDC R7, c[0x0][0x148] ;  /* 0x00005200ff077b82 */ /* 0x000e220000000800 */
[----:B------:R-:W-:Y:S01]  /*05a0*/  SHF.R.S32.HI R9, RZ, 0x1f, R2 ;  /* 0x0000001fff097819 */ /* 0x000fe20000011402 */
[----:B------:R-:W-:Y:S01]  /*05b0*/  IMAD.SHL.U32 R11, R8, 0x4, RZ ;  /* 0x00000004080b7824 */ /* 0x000fe200078e00ff */
[----:B------:R-:W-:Y:S01]  /*05c0*/  UMOV UR4, 0x20 ;  /* 0x0000002000047882 */ /* 0x000fe20000000000 */
[----:B------:R-:W-:Y:S01]  /*05d0*/  ISETP.NE.AND P4, PT, R0, R3, PT ;  /* 0x000000030000720c */ /* 0x000fe20003f85270 */
[----:B------:R-:W2:Y:S01]  /*05e0*/  F2I.U32.TRUNC.NTZ R10, R10 ;  /* 0x0000000a000a7305 */ /* 0x000ea2000020f000 */
[----:B------:R-:W-:Y:S01]  /*05f0*/  LEA.HI R9, R9, R2, RZ, 0x2 ;  /* 0x0000000209097211 */ /* 0x000fe200078f10ff */
[----:B------:R-:W-:-:S04]  /*0600*/  @!UP0 UIADD3 UR4, -UR4, 0x100000, URZ ;  /* 0x0010000004048890 */ /* 0x000fc8000fffe13f */
[----:B------:R-:W-:Y:S02]  /*0610*/  @!UP0 USHF.L.U32 UR5, UR4, 0xb, URZ ;  /* 0x0000000b04058899 */ /* 0x000fe4000800063f */
[----:B------:R-:W-:Y:S01]  /*0620*/  @!UP0 USHF.L.U32 UR4, UR4, 0x1, URZ ;  /* 0x0000000104048899 */ /* 0x000fe2000800063f */
[----:B------:R-:W-:Y:S01]  /*0630*/  LOP3.LUT R152, R8, 0xc, R11, 0x78, !PT ;  /* 0x0000000c08987812 */ /* 0x000fe200078e780b */
[----:B-1----:R-:W-:Y:S01]  /*0640*/  @!UP0 ULEA UR6, UR7, UR6, 0x18 ;  /* 0x0000000607068291 */ /* 0x002fe2000f8ec03f */
[----:B------:R-:W-:Y:S01]  /*0650*/  LOP3.LUT R9, R9, 0xfffffffc, RZ, 0xc0, !PT ;  /* 0xfffffffc09097812 */ /* 0x000fe200078ec0ff */
[----:B------:R-:W-:Y:S01]  /*0660*/  VOTEU.ALL UP0, P0 ;  /* 0x00000000003f7886 */ /* 0x000fe20000000000 */
[----:B------:R-:W-:Y:S01]  /*0670*/  LOP3.LUT P0, RZ, R6, 0x7, RZ, 0xc0, !PT ;  /* 0x0000000706ff7812 */ /* 0x000fe2000780c0ff */
[----:B------:R-:W-:Y:S02]  /*0680*/  VIADD R6, R5, 0xffffffff ;  /* 0xffffffff05067836 */ /* 0x000fe40000000000 */
[----:B------:R-:W-:Y:S01]  /*0690*/  IMAD.IADD R0, R2, 0x1, -R9 ;  /* 0x0000000102007824 */ /* 0x000fe200078e0a09 */
[----:B------:R-:W-:-:S02]  /*06a0*/  ISETP.LT.U32.AND P0, PT, R152, 0x8, !P0 ;  /* 0x000000089800780c */ /* 0x000fc40004701070 */
[----:B------:R-:W-:Y:S01]  /*06b0*/  @P4 SHF.R.S32.HI R9, RZ, 0x1f, R152 ;  /* 0x0000001fff094819 */ /* 0x000fe20000011498 */
[----:B--2---:R-:W-:Y:S01]  /*06c0*/  IMAD.MOV R21, RZ, RZ, -R10 ;  /* 0x000000ffff157224 */ /* 0x004fe200078e0a0a */
[C---:B------:R-:W-:Y:S01]  /*06d0*/  ISETP.NE.AND P1, PT, R0.reuse, 0x3, PT ;  /* 0x000000030000780c */ /* 0x040fe20003f25270 */
[----:B------:R-:W1:Y:S02]  /*06e0*/  FENCE.VIEW.ASYNC.S ;  /* 0x00000000000073c6 */ /* 0x000e640000000000 */
[----:B-1----:R1:W2:Y:S01]  /*06f0*/  @!UP0 SYNCS.EXCH.64 URZ, [UR6+0x50], UR4 ;  /* 0x00005004063f85b2 */ /* 0x0022a20008000100 */
[----:B------:R-:W-:Y:S01]  /*0700*/  @P4 LEA.HI R9, R9, R152, RZ, 0x2 ;  /* 0x0000009809094211 */ /* 0x000fe200078f10ff */
[----:B0-----:R-:W-:Y:S01]  /*0710*/  IMAD R2, R7, R21, R4 ;  /* 0x0000001507027224 */ /* 0x001fe200078e0204 */
[----:B------:R-:W-:Y:S02]  /*0720*/  ISETP.EQ.OR P1, PT, R0, RZ, !P1 ;  /* 0x000000ff0000720c */ /* 0x000fe40004f22670 */
[----:B------:R-:W-:-:S02]  /*0730*/  @P4 SHF.R.S32.HI R9, RZ, 0x2, R9 ;  /* 0x00000002ff094819 */ /* 0x000fc40000011409 */
[----:B------:R-:W-:Y:S02]  /*0740*/  ISETP.EQ.AND P1, PT, R5, RZ, P1 ;  /* 0x000000ff0500720c */ /* 0x000fe40000f22270 */
[----:B------:R-:W-:Y:S02]  /*0750*/  @P4 ISETP.NE.AND P5, PT, R9, R2, PT ;  /* 0x000000020900420c */ /* 0x000fe40003fa5270 */
[----:B------:R-:W-:Y:S02]  /*0760*/  ISETP.GE.U32.AND P6, PT, R6, 0x2, PT ;  /* 0x000000020600780c */ /* 0x000fe40003fc6070 */
[----:B------:R-:W-:Y:S02]  /*0770*/  SEL R9, RZ, 0x1, !P0 ;  /* 0x00000001ff097807 */ /* 0x000fe40004000000 */
[----:B------:R-:W-:Y:S01]  /*0780*/  @P4 SEL R22, RZ, 0x1, P5 ;  /* 0x00000001ff164807 */ /* 0x000fe20002800000 */
[----:B------:R1:W0:Y:S01]  /*0790*/  @!UP1 SYNCS.EXCH.64 URZ, [UR6+0x58], UR4 ;  /* 0x00005804063f95b2 */ /* 0x0002220008000100 */
[----:B------:R-:W-:Y:S01]  /*07a0*/  SEL R19, RZ, 0x1, !P1 ;  /* 0x00000001ff137807 */ /* 0x000fe20004800000 */
[----:B------:R-:W-:Y:S01]  /*07b0*/  NOP ;  /* 0x0000000000007918 */ /* 0x000fe20000000000 */
[----:B------:R-:W-:-:S02]  /*07c0*/  LOP3.LUT R22, R22, R9, RZ, 0xc0, !PT ;  /* 0x0000000916167212 */ /* 0x000fc400078ec0ff */
[----:B------:R-:W-:Y:S01]  /*07d0*/  SEL R19, R19, 0x2, P6 ;  /* 0x0000000213137807 */ /* 0x000fe20003000000 */
[----:B-12---:R-:W-:Y:S06]  /*07e0*/  @!P2 BRA `(.L_x_3) ;  /* 0x000000000008a947 */ /* 0x006fec0003800000 */
[----:B0---4-:R-:W-:Y:S01]  /*07f0*/  UCGABAR_ARV ;  /* 0x00000000000079c7 */ /* 0x011fe20008000000 */
[----:B------:R-:W-:Y:S05]  /*0800*/  BRA `(.L_x_4) ;  /* 0x0000000000047947 */ /* 0x000fea0003800000 */
.L_x_3:
[----:B0---4-:R-:W-:Y:S01]  /*0810*/  NOP ;  /* 0x0000000000007918 */ /* 0x011fe20000000000 */
.L_x_4:
[----:B------:R-:W0:Y:S01]  /*0820*/  LDC R2, c[0x0][0x65c] ;  /* 0x00019700ff027b82 */ /* 0x000e220000000800 */
[----:B------:R-:W-:Y:S02]  /*0830*/  IMAD.U32 R8, RZ, RZ, UR8 ;  /* 0x00000008ff087e24 */ /* 0x000fe4000f8e00ff */
[----:B------:R-:W-:Y:S01]  /*0840*/  IMAD.MOV.U32 R9, RZ, RZ, RZ ;  /* 0x000000ffff097224 */ /* 0x000fe200078e00ff */
[----:B0-----:R-:W-:-:S04]  /*0850*/  ISETP.NE.AND P1, PT, R2, 0x1, PT ;  /* 0x000000010200780c */ /* 0x001fc80003f25270 */
[----:B------:R-:W-:-:S09]  /*0860*/  P2R R5, PR, RZ, 0x2 ;  /* 0x00000002ff057803 */ /* 0x000fd20000000000 */
[----:B------:R-:W0:Y:S01]  /*0870*/  @P1 LDC R17, c[0x0][0x10] ;  /* 0x00000400ff111b82 */ /* 0x000e220000000800 */
[----:B------:R-:W-:Y:S02]  /*0880*/  @P1 IMAD.MOV.U32 R5, RZ, RZ, RZ ;  /* 0x000000ffff051224 */ /* 0x000fe400078e00ff */
[----:B------:R-:W-:-:S05]  /*0890*/  @P1 IMAD.MOV.U32 R13, RZ, RZ, RZ ;  /* 0x000000ffff0d1224 */ /* 0x000fca00078e00ff */
[----:B------:R-:W1:Y:S01]  /*08a0*/  @!P1 LDC R11, c[0x0][0xc] ;  /* 0x00000300ff0b9b82 */ /* 0x000e620000000800 */
[----:B0-----:R-:W-:-:S04]  /*08b0*/  @P1 IMAD.WIDE.U32 R16, R17, UR8, R4 ;  /* 0x0000000811101c25 */ /* 0x001fc8000f8e0004 */
[----:B------:R-:W-:Y:S02]  /*08c0*/  @P1 IMAD.IADD R17, R17, 0x1, R13 ;  /* 0x0000000111111824 */ /* 0x000fe400078e020d */
[----:B-1----:R-:W-:-:S04]  /*08d0*/  @!P1 IMAD.WIDE.U32 R8, R4, R11, R8 ;  /* 0x0000000b04089225 */ /* 0x002fc800078e0008 */
[----:B------:R-:W-:Y:S02]  /*08e0*/  @!P1 IMAD.MOV.U32 R16, RZ, RZ, R8 ;  /* 0x000000ffff109224 */ /* 0x000fe400078e0008 */
[----:B------:R-:W-:Y:S01]  /*08f0*/  @!P1 IMAD.MOV.U32 R17, RZ, RZ, R9 ;  /* 0x000000ffff119224 */ /* 0x000fe200078e0009 */
[----:B------:R-:W-:Y:S06]  /*0900*/  @!P2 BRA `(.L_x_5) ;  /* 0x00000000000ca947 */ /* 0x000fec0003800000 */
[----:B------:R-:W-:Y:S01]  /*0910*/  UCGABAR_WAIT ;  /* 0x0000000000007dc7 */ /* 0x000fe20008000000 */
[----:B------:R-:W-:Y:S01]  /*0920*/  CCTL.IVALL ;  /* 0x00000000ff00798f */ /* 0x000fe20002000000 */
[----:B------:R-:W-:Y:S05]  /*0930*/  BRA `(.L_x_6) ;  /* 0x0000000000047947 */ /* 0x000fea0003800000 */
.L_x_5:
[----:B------:R-:W-:Y:S06]  /*0940*/  BAR.SYNC.DEFER_BLOCKING 0x0 ;  /* 0x0000000000007b1d */ /* 0x000fec0000010000 */
.L_x_6:
[----:B------:R-:W-:Y:S05]  /*0950*/  @!P3 BRA `(.L_x_7) ;  /* 0x000000980064b947 */ /* 0x000fea0003800000 */
[----:B------:R-:W-:-:S13]  /*0960*/  ISETP.GT.U32.AND P0, PT, R6, 0x1, PT ;  /* 0x000000010600780c */ /* 0x000fda0003f04070 */
[----:B------:R-:W-:Y:S05]  /*0970*/  @P0 EXIT ;  /* 0x000000000000094d */ /* 0x000fea0003800000 */
[----:B------:R-:W-:Y:S01]  /*0980*/  ULDC.64 UR4, c[0x0][0x650] ;  /* 0x0001940000047ab9 */ /* 0x000fe20000000a00 */
[----:B------:R-:W-:Y:S01]  /*0990*/  PRMT R0, RZ, 0x7610, R0 ;  /* 0x00007610ff007816 */ /* 0x000fe20000000000 */
[----:B------:R-:W-:Y:S01]  /*09a0*/  IMAD.MOV.U32 R154, RZ, RZ, -0x1 ;  /* 0xffffffffff9a7424 */ /* 0x000fe200078e00ff */
[----:B------:R-:W-:Y:S01]  /*09b0*/  ISETP.GE.U32.AND P0, PT, R16, UR4, PT ;  /* 0x0000000410007c0c */ /* 0x000fe2000bf06070 */
[----:B------:R-:W-:Y:S02]  /*09c0*/  IMAD.MOV.U32 R153, RZ, RZ, -0x1 ;  /* 0xffffffffff997424 */ /* 0x000fe400078e00ff */
[----:B------:R-:W-:Y:S01]  /*09d0*/  IMAD.MOV.U32 R23, RZ, RZ, -0x1 ;  /* 0xffffffffff177424 */ /* 0x000fe200078e00ff */
[----:B------:R-:W-:-:S13]  /*09e0*/  ISETP.GE.U32.AND.EX P0, PT, R17, UR5, PT, P0 ;  /* 0x0000000511007c0c */ /* 0x000fda000bf06100 */
[----:B------:R-:W-:Y:S05]  /*09f0*/  @P0 BRA `(.L_x_8) ;  /* 0x00000004002c0947 */ /* 0x000fea0003800000 */
[----:B------:R-:W0:Y:S01]  /*0a00*/  LDC.64 R24, c[0x0][0x628] ;  /* 0x00018a00ff187b82 */ /* 0x000e220000000a00 */
[----:B------:R-:W-:Y:S02]  /*0a10*/  IMAD.MOV.U32 R8, RZ, RZ, R16 ;  /* 0x000000ffff087224 */ /* 0x000fe400078e0010 */
[----:B------:R-:W-:-:S05]  /*0a20*/  IMAD.MOV.U32 R9, RZ, RZ, R17 ;  /* 0x000000ffff097224 */ /* 0x000fca00078e0011 */
[----:B------:R-:W1:Y:S08]  /*0a30*/  LDC R0, c[0x0][0x630] ;  /* 0x00018c00ff007b82 */ /* 0x000e700000000800 */
[----:B------:R-:W2:Y:S01]  /*0a40*/  LDC.64 R26, c[0x0][0x620] ;  /* 0x00018800ff1a7b82 */ /* 0x000ea20000000a00 */
[----:B0-----:R-:W-:-:S04]  /*0a50*/  ISETP.NE.U32.AND P0, PT, R24, RZ, PT ;  /* 0x000000ff1800720c */ /* 0x001fc80003f05070 */
[----:B------:R-:W-:-:S13]  /*0a60*/  ISETP.NE.AND.EX P0, PT, R25, RZ, PT, P0 ;  /* 0x000000ff1900720c */ /* 0x000fda0003f05300 */
[----:B-12---:R-:W-:Y:S05]  /*0a70*/  @!P0 BRA `(.L_x_9) ;  /* 0x0000000000288947 */ /* 0x006fea0003800000 */
[----:B------:R-:W0:Y:S02]  /*0a80*/  LDC R13, c[0x0][0x634] ;  /* 0x00018d00ff0d7b82 */ /* 0x000e240000000800 */
[----:B0-----:R-:W-:-:S05]  /*0a90*/  IADD3 R13, P0, R16, R13, RZ ;  /* 0x0000000d100d7210 */ /* 0x001fca0007f1e0ff */
[----:B------:R-:W-:-:S04]  /*0aa0*/  IMAD.X R15, RZ, RZ, R17, P0 ;  /* 0x000000ffff0f7224 */ /* 0x000fc800000e0611 */
[----:B------:R-:W-:-:S04]  /*0ab0*/  IMAD.WIDE.U32 R8, R15, R24, RZ ;  /* 0x000000180f087225 */ /* 0x000fc800078e00ff */
[----:B------:R-:W-:-:S04]  /*0ac0*/  IMAD.WIDE.U32 R10, P0, R13, R25, R8 ;  /* 0x000000190d0a7225 */ /* 0x000fc80007800008 */
[----:B------:R-:W-:-:S04]  /*0ad0*/  IMAD.WIDE.U32 R8, R13, R24, RZ ;  /* 0x000000180d087225 */ /* 0x000fc800078e00ff */
[----:B------:R-:W-:Y:S01]  /*0ae0*/  IMAD.X R13, RZ, RZ, RZ, P0 ;  /* 0x000000ffff0d7224 */ /* 0x000fe200000e06ff */
[----:B------:R-:W-:Y:S01]  /*0af0*/  IADD3 RZ, P0, R9, R10, RZ ;  /* 0x0000000a09ff7210 */ /* 0x000fe20007f1e0ff */
[----:B------:R-:W-:-:S04]  /*0b00*/  IMAD.MOV.U32 R12, RZ, RZ, R11 ;  /* 0x000000ffff0c7224 */ /* 0x000fc800078e000b */
[----:B------:R-:W-:-:S08]  /*0b10*/  IMAD.WIDE.U32.X R8, R15, R25, R12, P0 ;  /* 0x000000190f087225 */ /* 0x000fd000000e040c */
.L_x_9:
[----:B------:R-:W0:Y:S01]  /*0b20*/  LDC.64 R24, c[0x0][0x640] ;  /* 0x00019000ff187b82 */ /* 0x000e220000000a00 */
[-CC-:B------:R-:W-:Y:S01]  /*0b30*/  SHF.R.U64 R28, R8, R0.reuse, R9.reuse ;  /* 0x00000000081c7219 */ /* 0x180fe20000001209 */
[----:B------:R-:W-:Y:S01]  /*0b40*/  IMAD R30, R7, R21, R4 ;  /* 0x00000015071e7224 */ /* 0x000fe200078e0204 */
[----:B------:R-:W-:Y:S01]  /*0b50*/  SHF.R.U32.HI R0, RZ, R0, R9 ;  /* 0x00000000ff007219 */ /* 0x000fe20000011609 */
[----:B------:R-:W-:Y:S01]  /*0b60*/  IMAD.MOV.U32 R21, RZ, RZ, 0x1 ;  /* 0x00000001ff157424 */ /* 0x000fe200078e00ff */
[----:B------:R-:W-:-:S03]  /*0b70*/  IADD3 R5, P0, RZ, -R28, RZ ;  /* 0x8000001cff057210 */ /* 0x000fc60007f1e0ff */
[----:B------:R-:W1:Y:S02]  /*0b80*/  LDC R6, c[0x0][0x618] ;  /* 0x00018600ff067b82 */ /* 0x000e640000000800 */
[----:B------:R-:W-:-:S04]  /*0b90*/  IMAD.X R9, RZ, RZ, ~R0, P0 ;  /* 0x000000ffff097224 */ /* 0x000fc800000e0e00 */
[-C--:B------:R-:W-:Y:S02]  /*0ba0*/  IMAD R0, R9, R26.reuse, RZ ;  /* 0x0000001a09007224 */ /* 0x080fe400078e02ff */
[----:B------:R-:W2:Y:S01]  /*0bb0*/  LDC R11, c[0x0][0x608] ;  /* 0x00018200ff0b7b82 */ /* 0x000ea20000000800 */
[----:B------:R-:W-:-:S04]  /*0bc0*/  IMAD.WIDE.U32 R8, R5, R26, R16 ;  /* 0x0000001a05087225 */ /* 0x000fc800078e0010 */
[----:B------:R-:W-:-:S03]  /*0bd0*/  IMAD R5, R5, R27, R0 ;  /* 0x0000001b05057224 */ /* 0x000fc600078e0200 */
[----:B------:R-:W3:Y:S01]  /*0be0*/  LDC R12, c[0x0][0x658] ;  /* 0x00019600ff0c7b82 */ /* 0x000ee20000000800 */
[----:B0-----:R-:W-:Y:S01]  /*0bf0*/  ISETP.NE.U32.AND P0, PT, R24, RZ, PT ;  /* 0x000000ff1800720c */ /* 0x001fe20003f05070 */
[----:B------:R-:W-:Y:S02]  /*0c00*/  IMAD.IADD R5, R9, 0x1, R5 ;  /* 0x0000000109057824 */ /* 0x000fe400078e0205 */
[----:B------:R-:W-:Y:S01]  /*0c10*/  IMAD.MOV.U32 R9, RZ, RZ, -0x1 ;  /* 0xffffffffff097424 */ /* 0x000fe200078e00ff */
[----:B------:R-:W-:-:S03]  /*0c20*/  ISETP.NE.AND.EX P0, PT, R25, RZ, PT, P0 ;  /* 0x000000ff1900720c */ /* 0x000fc60003f05300 */
[----:B------:R-:W0:Y:S01]  /*0c30*/  LDC R15, c[0x0][0x600] ;  /* 0x00018000ff0f7b82 */ /* 0x000e220000000800 */
[-CC-:B-1----:R-:W-:Y:S02]  /*0c40*/  SHF.R.U64 R13, R8, R6.reuse, R5.reuse ;  /* 0x00000006080d7219 */ /* 0x182fe40000001205 */
[----:B------:R-:W-:-:S05]  /*0c50*/  SHF.R.U32.HI R0, RZ, R6, R5 ;  /* 0x00000006ff007219 */ /* 0x000fca0000011605 */
[----:B------:R-:W1:Y:S01]  /*0c60*/  LDC R14, c[0x0][0x648] ;  /* 0x00019200ff0e7b82 */ /* 0x000e620000000800 */
[-CC-:B--2---:R-:W-:Y:S02]  /*0c70*/  SHF.R.U64 R27, R13, R11.reuse, R0.reuse ;  /* 0x0000000b0d1b7219 */ /* 0x184fe40000001200 */
[----:B------:R-:W-:-:S05]  /*0c80*/  SHF.R.U32.HI R5, RZ, R11, R0 ;  /* 0x0000000bff057219 */ /* 0x000fca0000011600 */
[----:B------:R-:W2:Y:S01]  /*0c90*/  LDC R20, c[0x0][0x638] ;  /* 0x00018e00ff147b82 */ /* 0x000ea20000000800 */
[-CC-:B---3--:R-:W-:Y:S02]  /*0ca0*/  SHF.R.U64 R26, R27, R12.reuse, R5.reuse ;  /* 0x0000000c1b1a7219 */ /* 0x188fe40000001205 */
[-C--:B------:R-:W-:Y:S02]  /*0cb0*/  SHF.L.U32 R0, R9, R12.reuse, RZ ;  /* 0x0000000c09007219 */ /* 0x080fe400000006ff */
[----:B------:R-:W-:Y:S01]  /*0cc0*/  SHF.R.U32.HI R5, RZ, R12, R5 ;  /* 0x0000000cff057219 */ /* 0x000fe20000011605 */
[----:B------:R-:W-:Y:S01]  /*0cd0*/  IMAD.MOV.U32 R4, RZ, RZ, R26 ;  /* 0x000000ffff047224 */ /* 0x000fe200078e001a */
[----:B------:R-:W-:Y:S01]  /*0ce0*/  LOP3.LUT R10, RZ, R0, RZ, 0x33, !PT ;  /* 0x00000000ff0a7212 */ /* 0x000fe200078e33ff */
[----:B------:R-:W3:Y:S01]  /*0cf0*/  LDC R23, c[0x0][0x610] ;  /* 0x00018400ff177b82 */ /* 0x000ee20000000800 */
[----:B------:R-:W-:Y:S05]  /*0d00*/  @!P0 BRA `(.L_x_10) ;  /* 0x0000000000288947 */ /* 0x000fea0003800000 */
[----:B------:R-:W4:Y:S02]  /*0d10*/  LDC R9, c[0x0][0x64c] ;  /* 0x00019300ff097b82 */ /* 0x000f240000000800 */
[----:B----4-:R-:W-:-:S05]  /*0d20*/  IADD3 R9, P0, R26, R9, RZ ;  /* 0x000000091a097210 */ /* 0x010fca0007f1e0ff */
        /* <DEDUP_REMOVED lines=8> */
.L_x_10:
[----:B-1----:R-:W-:Y:S01]  /*0db0*/  SHF.R.U64 R4, R4, R14, R5 ;  /* 0x0000000e04047219 */ /* 0x002fe20000001205 */
[----:B0-----:R-:W-:Y:S01]  /*0dc0*/  VIADD R6, R15, 0xffffffff ;  /* 0xffffffff0f067836 */ /* 0x001fe20000000000 */
[----:B------:R-:W-:Y:S02]  /*0dd0*/  SHF.L.U32 R0, R21, R12, RZ ;  /* 0x0000000c15007219 */ /* 0x000fe400000006ff */
[----:B------:R-:W-:Y:S01]  /*0de0*/  LOP3.LUT R5, R27, R10, RZ, 0xc0, !PT ;  /* 0x0000000a1b057212 */ /* 0x000fe200078ec0ff */
[----:B------:R-:W-:Y:S01]  /*0df0*/  IMAD.MOV R7, RZ, RZ, -R4 ;  /* 0x000000ffff077224 */ /* 0x000fe200078e0a04 */
[----:B------:R-:W-:Y:S02]  /*0e00*/  SEL R3, R3, R30, !P1 ;  /* 0x0000001e03037207 */ /* 0x000fe40004800000 */
[----:B------:R-:W-:Y:S01]  /*0e10*/  LOP3.LUT R6, R13, R6, RZ, 0xc0, !PT ;  /* 0x000000060d067212 */ /* 0x000fe200078ec0ff */
[----:B------:R-:W-:Y:S02]  /*0e20*/  IMAD R4, R0, R4, R5 ;  /* 0x0000000400047224 */ /* 0x000fe400078e0205 */
[----:B--2---:R-:W-:-:S02]  /*0e30*/  IMAD R0, R7, R20, R26 ;  /* 0x0000001407007224 */ /* 0x004fc400078e021a */
[----:B---3--:R-:W-:Y:S02]  /*0e40*/  IMAD R3, R4, R23, R3 ;  /* 0x0000001704037224 */ /* 0x008fe400078e0203 */
[----:B------:R-:W-:Y:S02]  /*0e50*/  IMAD R154, R0, R15, R6 ;  /* 0x0000000f009a7224 */ /* 0x000fe400078e0206 */
[----:B------:R-:W-:Y:S02]  /*0e60*/  IMAD.MOV.U32 R4, RZ, RZ, 0x1 ;  /* 0x00000001ff047424 */ /* 0x000fe400078e00ff */
[----:B------:R-:W-:Y:S01]  /*0e70*/  IMAD.MOV.U32 R23, RZ, RZ, R28 ;  /* 0x000000ffff177224 */ /* 0x000fe200078e001c */
[----:B------:R-:W-:Y:S02]  /*0e80*/  SEL R153, R154, R3, !P1 ;  /* 0x000000039a997207 */ /* 0x000fe40004800000 */
[----:B------:R-:W-:Y:S02]  /*0e90*/  PRMT R0, R4, 0x7610, R0 ;  /* 0x0000761004007816 */ /* 0x000fe40000000000 */
[----:B------:R-:W-:-:S07]  /*0ea0*/  SEL R154, R3, R154, !P1 ;  /* 0x0000009a039a7207 */ /* 0x000fce0004800000 */
.L_x_8:
[----:B------:R-:W-:-:S08]  /*0eb0*/  NOP ;  /* 0x0000000000007918 */ /* 0x000fd00000000000 */
[----:B------:R-:W0:Y:S02]  /*0ec0*/  USETMAXREG.TRY_ALLOC.CTAPOOL UP0, 0xe8 ;  /* 0x000000e8000079c8 */ /* 0x000e240008000600 */
[----:B0-----:R-:W-:-:S13]  /*0ed0*/  PLOP3.LUT P0, PT, PT, PT, UP0, 0x80, 0x0 ;  /* 0x000000000000781c */ /* 0x001fda0003f0f008 */
[----:B------:R-:W-:Y:S05]  /*0ee0*/  @!P0 BRA `(.L_x_8) ;  /* 0xfffffffc00f08947 */ /* 0x000fea000383ffff */
[----:B------:R-:W-:Y:S01]  /*0ef0*/  ULDC.64 UR4, c[0x0][0x598] ;  /* 0x0001660000047ab9 */ /* 0x000fe20000000a00 */
[----:B------:R-:W-:Y:S01]  /*0f00*/  ULDC.64 UR36, c[0x0][0x208] ;  /* 0x0000820000247ab9 */ /* 0x000fe20000000a00 */
[----:B------:R-:W-:-:S04]  /*0f10*/  ISETP.NE.U32.AND P0, PT, RZ, UR4, PT ;  /* 0x00000004ff007c0c */ /* 0x000fc8000bf05070 */
[----:B------:R-:W-:-:S13]  /*0f20*/  ISETP.NE.AND.EX P0, PT, RZ, UR5, PT, P0 ;  /* 0x00000005ff007c0c */ /* 0x000fda000bf05300 */
[----:B------:R-:W-:Y:S05]  /*0f30*/  @!P0 BRA `(.L_x_11) ;  /* 0x00000000001c8947 */ /* 0x000fea0003800000 */
[----:B------:R-:W0:Y:S02]  /*0f40*/  LDC.64 R4, c[0x0][0x598] ;  /* 0x00016600ff047b82 */ /* 0x000e240000000a00 */
[----:B0-----:R-:W2:Y:S02]  /*0f50*/  LDG.E.64 R4, desc[UR36][R4.64] ;  /* 0x0000002404047981 */ /* 0x001ea4000c1e1b00 */
[----:B--2---:R-:W-:-:S04]  /*0f60*/  ISETP.NE.U32.AND P0, PT, R4, RZ, PT ;  /* 0x000000ff0400720c */ /* 0x004fc80003f05070 */
[----:B------:R-:W-:-:S13]  /*0f70*/  ISETP.NE.AND.EX P0, PT, R5, RZ, PT, P0 ;  /* 0x000000ff0500720c */ /* 0x000fda0003f05300 */
[----:B------:R-:W-:Y:S05]  /*0f80*/  @!P0 BRA `(.L_x_11) ;  /* 0x0000000000088947 */ /* 0x000fea0003800000 */
[----:B------:R0:W5:Y:S01]  /*0f90*/  LD.E R155, desc[UR36][R4.64] ;  /* 0x00000024049b7980 */ /* 0x000162000c101900 */
[----:B------:R-:W-:Y:S05]  /*0fa0*/  BRA `(.L_x_12) ;  /* 0x0000000000247947 */ /* 0x000fea0003800000 */
.L_x_11:
[----:B------:R-:W-:Y:S02]  /*0fb0*/  ULDC.64 UR4, c[0x0][0x588] ;  /* 0x0001620000047ab9 */ /* 0x000fe40000000a00 */
[----:B------:R-:W-:-:S04]  /*0fc0*/  ISETP.NE.U32.AND P0, PT, RZ, UR4, PT ;  /* 0x00000004ff007c0c */ /* 0x000fc8000bf05070 */
[----:B------:R-:W-:-:S13]  /*0fd0*/  ISETP.NE.AND.EX P0, PT, RZ, UR5, PT, P0 ;  /* 0x00000005ff007c0c */ /* 0x000fda000bf05300 */
[----:B------:R-:W-:Y:S05]  /*0fe0*/  @!P0 BRA `(.L_x_13) ;  /* 0x00000000000c8947 */ /* 0x000fea0003800000 */
[----:B------:R-:W0:Y:S02]  /*0ff0*/  LDC.64 R4, c[0x0][0x588] ;  /* 0x00016200ff047b82 */ /* 0x000e240000000a00 */
[----:B0-----:R1:W5:Y:S01]  /*1000*/  LDG.E R155, desc[UR36][R4.64] ;  /* 0x00000024049b7981 */ /* 0x001362000c1e1900 */
[----:B------:R-:W-:Y:S05]  /*1010*/  BRA `(.L_x_12) ;  /* 0x0000000000087947 */ /* 0x000fea0003800000 */
.L_x_13:
[----:B------:R-:W-:Y:S02]  /*1020*/  ULDC UR4, c[0x0][0x580] ;  /* 0x0001600000047ab9 */ /* 0x000fe40000000800 */
[----:B------:R-:W-:-:S07]  /*1030*/  IMAD.U32 R155, RZ, RZ, UR4 ;  /* 0x00000004ff9b7e24 */ /* 0x000fce000f8e00ff */
.L_x_12:
[----:B------:R-:W-:Y:S02]  /*1040*/  ULDC.64 UR4, c[0x0][0x5a0] ;  /* 0x0001680000047ab9 */ /* 0x000fe40000000a00 */
[----:B------:R-:W-:-:S04]  /*1050*/  ISETP.NE.U32.AND P0, PT, RZ, UR4, PT ;  /* 0x00000004ff007c0c */ /* 0x000fc8000bf05070 */
[----:B------:R-:W-:-:S13]  /*1060*/  ISETP.NE.AND.EX P0, PT, RZ, UR5, PT, P0 ;  /* 0x00000005ff007c0c */ /* 0x000fda000bf05300 */
[----:B------:R-:W-:Y:S05]  /*1070*/  @!P0 BRA `(.L_x_14) ;  /* 0x00000000001c8947 */ /* 0x000fea0003800000 */
[----:B01----:R-:W0:Y:S02]  /*1080*/  LDC.64 R4, c[0x0][0x5a0] ;  /* 0x00016800ff047b82 */ /* 0x003e240000000a00 */
[----:B0-----:R-:W2:Y:S02]  /*1090*/  LDG.E.64 R4, desc[UR36][R4.64] ;  /* 0x0000002404047981 */ /* 0x001ea4000c1e1b00 */
[----:B--2---:R-:W-:-:S04]  /*10a0*/  ISETP.NE.U32.AND P0, PT, R4, RZ, PT ;  /* 0x000000ff0400720c */ /* 0x004fc80003f05070 */
[----:B------:R-:W-:-:S13]  /*10b0*/  ISETP.NE.AND.EX P0, PT, R5, RZ, PT, P0 ;  /* 0x000000ff0500720c */ /* 0x000fda0003f05300 */
[----:B------:R-:W-:Y:S05]  /*10c0*/  @!P0 BRA `(.L_x_14) ;  /* 0x0000000000088947 */ /* 0x000fea0003800000 */
[----:B------:R0:W5:Y:S01]  /*10d0*/  LD.E R156, desc[UR36][R4.64] ;  /* 0x00000024049c7980 */ /* 0x000162000c101900 */
[----:B------:R-:W-:Y:S05]  /*10e0*/  BRA `(.L_x_15) ;  /* 0x0000000000247947 */ /* 0x000fea0003800000 */
.L_x_14:
[----:B------:R-:W-:Y:S02]  /*10f0*/  ULDC.64 UR4, c[0x0][0x590] ;  /* 0x0001640000047ab9 */ /* 0x000fe40000000a00 */
[----:B------:R-:W-:-:S04]  /*1100*/  ISETP.NE.U32.AND P0, PT, RZ, UR4, PT ;  /* 0x00000004ff007c0c */ /* 0x000fc8000bf05070 */
[----:B------:R-:W-:-:S13]  /*1110*/  ISETP.NE.AND.EX P0, PT, RZ, UR5, PT, P0 ;  /* 0x00000005ff007c0c */ /* 0x000fda000bf05300 */
[----:B------:R-:W-:Y:S05]  /*1120*/  @!P0 BRA `(.L_x_16) ;  /* 0x00000000000c8947 */ /* 0x000fea0003800000 */
[----:B------:R-:W2:Y:S02]  /*1130*/  LDC.64 R156, c[0x0][0x590] ;  /* 0x00016400ff9c7b82 */ /* 0x000ea40000000a00 */
[----:B--2---:R2:W5:Y:S01]  /*1140*/  LDG.E R156, desc[UR36][R156.64] ;  /* 0x000000249c9c7981 */ /* 0x004562000c1e1900 */
[----:B------:R-:W-:Y:S05]  /*1150*/  BRA `(.L_x_15) ;  /* 0x0000000000087947 */ /* 0x000fea0003800000 */
.L_x_16:
[----:B------:R-:W-:Y:S02]  /*1160*/  ULDC UR4, c[0x0][0x584] ;  /* 0x0001610000047ab9 */ /* 0x000fe40000000800 */
[----:B------:R-:W-:-:S07]  /*1170*/  IMAD.U32 R156, RZ, RZ, UR4 ;  /* 0x00000004ff9c7e24 */ /* 0x000fce000f8e00ff */
.L_x_15:
[----:B------:R-:W-:-:S13]  /*1180*/  LOP3.LUT P0, RZ, R0, 0xff, RZ, 0xc0, !PT ;  /* 0x000000ff00ff7812 */ /* 0x000fda000780c0ff */
[----:B------:R-:W-:Y:S05]  /*1190*/  @!P0 EXIT ;  /* 0x000000000000894d */ /* 0x000fea0003800000 */
[----:B------:R-:W-:Y:S01]  /*11a0*/  ULDC UR4, c[0x0][0x28c] ;  /* 0x0000a30000047ab9 */ /* 0x000fe20000000800 */
[----:B--2---:R-:W-:Y:S01]  /*11b0*/  LOP3.LUT R157, R19, 0x1, RZ, 0xfc, !PT ;  /* 0x00000001139d7812 */ /* 0x004fe200078efcff */
[----:B------:R-:W-:Y:S01]  /*11c0*/  UIADD3 UR4, UR4, 0x3f, URZ ;  /* 0x0000003f04047890 */ /* 0x000fe2000fffe03f */
[----:B------:R-:W-:Y:S01]  /*11d0*/  UMOV UR38, URZ ;  /* 0x0000003f00267c82 */ /* 0x000fe20008000000 */
[----:B------:R-:W-:Y:S02]  /*11e0*/  UMOV UR39, URZ ;  /* 0x0000003f00277c82 */ /* 0x000fe40008000000 */
[----:B------:R-:W-:-:S04]  /*11f0*/  USHF.R.S32.HI UR5, URZ, 0x1f, UR4 ;  /* 0x0000001f3f057899 */ /* 0x000fc80008011404 */
[----:B------:R-:W-:-:S04]  /*1200*/  ULEA.HI UR5, UR5, UR4, URZ, 0x6 ;  /* 0x0000000405057291 */ /* 0x000fc8000f8f303f */
[----:B------:R-:W-:-:S12]  /*1210*/  USHF.R.S32.HI UR40, URZ, 0x6, UR5 ;  /* 0x000000063f287899 */ /* 0x000fd80008011405 */
.L_x_290:
[----:B------:R-:W-:Y:S01]  /*1220*/  LOP3.LUT R0, R18, 0x80, RZ, 0xc0, !PT ;  /* 0x0000008012007812 */ /* 0x000fe200078ec0ff */
[----:B--2---:R-:W2:Y:S01]  /*1230*/  S2UR UR7, SR_CgaCtaId ;  /* 0x00000000000779c3 */ /* 0x004ea20000008800 */
[----:B------:R-:W-:Y:S02]  /*1240*/  UMOV UR6, 0x400 ;  /* 0x0000040000067882 */ /* 0x000fe40000000000 */
[----:B------:R-:W-:-:S06]  /*1250*/  SHF.R.U32.HI R0, RZ, 0x7, R0 ;  /* 0x00000007ff007819 */ /* 0x000fcc0000011600 */
[----:B---3--:R-:W3:Y:S01]  /*1260*/  SHFL.IDX PT, R0, R0, RZ, 0x1f ;  /* 0x00001fff00007589 */ /* 0x008ee200000e0000 */
[----:B--2---:R-:W-:Y:S01]  /*1270*/  ULEA UR6, UR7, UR6, 0x18 ;  /* 0x0000000607067291 */ /* 0x004fe2000f8ec03f */
[----:B---3--:R-:W-:-:S13]  /*1280*/  R2UR UR4, R0 ;  /* 0x00000000000472ca */ /* 0x008fda00000e0000 */
[----:B------:R-:W-:-:S04]  /*1290*/  ULEA.HI UR5, UR4, UR4, URZ, 0x1 ;  /* 0x0000000404057291 */ /* 0x000fc8000f8f083f */
[----:B------:R-:W-:-:S04]  /*12a0*/  ULOP3.LUT UR5, UR5, 0x7fffe, URZ, 0xc0, !UPT ;  /* 0x0007fffe05057892 */ /* 0x000fc8000f8ec03f */
[----:B------:R-:W-:-:S03]  /*12b0*/  UIADD3 UR5, UR4, -UR5, URZ ;  /* 0x8000000504057290 */ /* 0x000fc6000fffe03f */
[----:B------:R-:W-:Y:S01]  /*12c0*/  ULDC UR4, c[0x0][0x28c] ;  /* 0x0000a30000047ab9 */ /* 0x000fe20000000800 */
[----:B------:R-:W-:Y:S01]  /*12d0*/  ULEA UR5, UR5, UR6, 0xd ;  /* 0x0000000605057291 */ /* 0x000fe2000f8e683f */
[----:B------:R-:W-:-:S03]  /*12e0*/  ISETP.LT.AND P0, PT, RZ, UR4, PT ;  /* 0x00000004ff007c0c */ /* 0x000fc6000bf01270 */
[----:B------:R-:W-:-:S04]  /*12f0*/  UIADD3 UR5, UR5, 0x100, URZ ;  /* 0x0000010005057890 */ /* 0x000fc8000fffe03f */
[----:B------:R-:W-:-:S04]  /*1300*/  USHF.R.U32.HI UR5, URZ, 0x4, UR5 ;  /* 0x000000043f057899 */ /* 0x000fc80008011605 */
[----:B------:R-:W-:Y:S02]  /*1310*/  ULOP3.LUT UR41, UR5, 0x3fff, URZ, 0xc0, !UPT ;  /* 0x00003fff05297892 */ /* 0x000fe4000f8ec03f */
[----:B-1--45:R-:W-:Y:S10]  /*1320*/  @P0 BRA `(.L_x_17) ;  /* 0x0000000000400947 */ /* 0x032ff40003800000 */
[----:B------:R-:W-:Y:S01]  /*1330*/  MOV R0, 0x0 ;  /* 0x0000000000007802 */ /* 0x000fe20000000f00 */
[----:B------:R-:W-:Y:S01]  /*1340*/  ULDC.64 UR4, c[0x4][0x68] ;  /* 0x01001a0000047ab9 */ /* 0x000fe20000000a00 */
[----:B------:R-:W-:Y:S01]  /*1350*/  ULDC.64 UR6, c[0x4][0x8] ;  /* 0x0100020000067ab9 */ /* 0x000fe20000000a00 */
[----:B01----:R-:W-:Y:S01]  /*1360*/  IMAD.U32 R4, RZ, RZ, UR4 ;  /* 0x00000004ff047e24 */ /* 0x003fe2000f8e00ff */
[----:B------:R0:W1:Y:S01]  /*1370*/  LDC.64 R14, c[0x4][R0] ;  /* 0x01000000000e7b82 */ /* 0x0000620000000a00 */
[----:B------:R-:W-:Y:S01]  /*1380*/  IMAD.U32 R5, RZ, RZ, UR5 ;  /* 0x00000005ff057e24 */ /* 0x000fe2000f8e00ff */
[----:B------:R-:W-:Y:S01]  /*1390*/  ULDC.64 UR4, c[0x4][0x70] ;  /* 0x01001c0000047ab9 */ /* 0x000fe20000000a00 */
[----:B------:R-:W-:Y:S02]  /*13a0*/  IMAD.U32 R10, RZ, RZ, UR6 ;  /* 0x00000006ff0a7e24 */ /* 0x000fe4000f8e00ff */
[----:B------:R-:W-:Y:S02]  /*13b0*/  IMAD.U32 R6, RZ, RZ, UR4 ;  /* 0x00000004ff067e24 */ /* 0x000fe4000f8e00ff */
[----:B------:R-:W-:-:S02]  /*13c0*/  IMAD.U32 R7, RZ, RZ, UR5 ;  /* 0x00000005ff077e24 */ /* 0x000fc4000f8e00ff */
[----:B------:R-:W-:Y:S02]  /*13d0*/  IMAD.U32 R11, RZ, RZ, UR7 ;  /* 0x00000007ff0b7e24 */ /* 0x000fe4000f8e00ff */
[----:B------:R-:W-:Y:S02]  /*13e0*/  IMAD.MOV.U32 R8, RZ, RZ, 0x1e1 ;  /* 0x000001e1ff087424 */ /* 0x000fe400078e00ff */
[----:B------:R-:W-:Y:S02]  /*13f0*/  IMAD.MOV.U32 R12, RZ, RZ, 0x1 ;  /* 0x00000001ff0c7424 */ /* 0x000fe400078e00ff */
[----:B0-----:R-:W-:-:S07]  /*1400*/  IMAD.MOV.U32 R13, RZ, RZ, RZ ;  /* 0x000000ffff0d7224 */ /* 0x001fce00078e00ff */
[----:B------:R-:W-:-:S07]  /*1410*/  LEPC R20, `(.L_x_17) ;  /* 0x000000001014794e */ /* 0x000fce0000000000 */
[----:B-1---5:R-:W-:Y:S05]  /*1420*/  CALL.ABS.NOINC R14 ;  /* 0x000000000e007343 */ /* 0x022fea0003c00000 */
.L_x_17:
[----:B------:R-:W-:-:S13]  /*1430*/  ISETP.NE.AND P0, PT, R157, 0x3, PT ;  /* 0x000000039d00780c */ /* 0x000fda0003f05270 */
[----:B------:R-:W-:Y:S05]  /*1440*/  @!P0 BRA `(.L_x_18) ;  /* 0x0000000000048947 */ /* 0x000fea0003800000 */
[----:B------:R-:W-:Y:S01]  /*1450*/  BPT.TRAP 0x1 ;  /* 0x000000040000795c */ /* 0x000fe20000300000 */
.L_x_18:
[----:B------:R-:W2:Y:S01]  /*1460*/  S2UR UR5, SR_CgaCtaId ;  /* 0x00000000000579c3 */ /* 0x000ea20000008800 */
[----:B------:R-:W-:Y:S01]  /*1470*/  UMOV UR4, 0x400 ;  /* 0x0000040000047882 */ /* 0x000fe20000000000 */
[----:B------:R-:W-:Y:S02]  /*1480*/  IMAD.U32 R0, RZ, RZ, UR38 ;  /* 0x00000026ff007e24 */ /* 0x000fe4000f8e00ff */
[----:B------:R-:W-:-:S03]  /*1490*/  IMAD.U32 R3, RZ, RZ, UR39 ;  /* 0x00000027ff037e24 */ /* 0x000fc6000f8e00ff */
[----:B------:R-:W-:Y:S01]  /*14a0*/  SHF.L.U32 R0, R0, 0x1f, RZ ;  /* 0x0000001f00007819 */ /* 0x000fe200000006ff */
[----:B--2---:R-:W-:-:S06]  /*14b0*/  ULEA UR4, UR5, UR4, 0x18 ;  /* 0x0000000405047291 */ /* 0x004fcc000f8ec03f */
[----:B------:R-:W-:-:S04]  /*14c0*/  IMAD.U32 R6, RZ, RZ, UR4 ;  /* 0x00000004ff067e24 */ /* 0x000fc8000f8e00ff */
[----:B------:R-:W-:-:S04]  /*14d0*/  IMAD R3, R3, 0x8, R6 ;  /* 0x0000000803037824 */ /* 0x000fc800078e0206 */
[----:B------:R2:W3:Y:S01]  /*14e0*/  SYNCS.PHASECHK.TRANS64.TRYWAIT P1, [R3+URZ], R0 ;  /* 0x00000000030075a7 */ /* 0x0004e2000802017f */
[----:B------:R-:W-:Y:S05]  /*14f0*/  @!P0 BRA `(.L_x_19) ;  /* 0x0000000000048947 */ /* 0x000fea0003800000 */
[----:B------:R-:W-:Y:S01]  /*1500*/  BPT.TRAP 0x1 ;  /* 0x000000040000795c */ /* 0x000fe20000300000 */
.L_x_19:
[----:B---3--:R-:W-:Y:S05]  /*1510*/  @P1 BRA `(.L_x_20) ;  /* 0x0000000000081947 */ /* 0x008fea0003800000 */
[----:B------:R-:W3:Y:S02]  /*1520*/  SYNCS.PHASECHK.TRANS64.TRYWAIT P1, [R3+URZ], R0 ;  /* 0x00000000030075a7 */ /* 0x000ee4000802017f */
[----:B---3--:R-:W-:Y:S05]  /*1530*/  @!P1 BRA `(.L_x_21) ;  /* 0x000000a4002c9947 */ /* 0x008fea0003800000 */
.L_x_20:
[----:B------:R-:W-:-:S04]  /*1540*/  UISETP.LT.AND UP0, UPT, UR40, 0x1, UPT ;  /* 0x000000012800788c */ /* 0x000fc8000bf01270 */
[----:B------:R-:W-:-:S06]  /*1550*/  USEL UR4, UR40, 0x1, UP0 ;  /* 0x0000000128047887 */ /* 0x000fcc0008000000 */
[----:B--23--:R-:W-:Y:S01]  /*1560*/  IMAD.U32 R0, RZ, RZ, UR4 ;  /* 0x00000004ff007e24 */ /* 0x00cfe2000f8e00ff */
[----:B------:R-:W-:Y:S05]  /*1570*/  WARPSYNC.ALL ;  /* 0x0000000000007948 */ /* 0x000fea0003800000 */
[----:B------:R-:W-:-:S04]  /*1580*/  IADD3 R0, -R0, UR40, RZ ;  /* 0x0000002800007c10 */ /* 0x000fc8000fffe1ff */
[----:B------:R-:W-:Y:S02]  /*1590*/  ISETP.GE.AND P1, PT, R0, 0x1, PT ;  /* 0x000000010000780c */ /* 0x000fe40003f26270 */
[----:B------:R-:W-:Y:S01]  /*15a0*/  R2UR UR4, R6 ;  /* 0x00000000060472ca */ /* 0x000fe200000e0000 */
[----:B------:R-:W-:Y:S01]  /*15b0*/  WARPGROUP.ARRIVE ;  /* 0x00000000000079c5 */ /* 0x000fe20000000000 */
[----:B------:R-:W-:Y:S01]  /*15c0*/  UMOV UR9, 0x40000040 ;  /* 0x4000004000097882 */ /* 0x000fe20000000000 */
[----:B------:R-:W-:-:S10]  /*15d0*/  UMOV UR11, 0x40000040 ;  /* 0x40000040000b7882 */ /* 0x000fd40000000000 */
[----:B------:R-:W-:-:S04]  /*15e0*/  UIADD3 UR4, UR4, 0x10100, URZ ;  /* 0x0001010004047890 */ /* 0x000fc8000fffe03f */
[----:B------:R-:W-:-:S04]  /*15f0*/  USHF.R.U32.HI UR4, URZ, 0x4, UR4 ;  /* 0x000000043f047899 */ /* 0x000fc80008011604 */
[----:B------:R-:W-:Y:S02]  /*1600*/  ULOP3.LUT UR5, UR4, 0x3fff, URZ, 0xc0, !UPT ;  /* 0x00003fff04057892 */ /* 0x000fe4000f8ec03f */
[----:B------:R-:W-:Y:S02]  /*1610*/  ULOP3.LUT UR4, UR41, 0x10000, URZ, 0xfc, !UPT ;  /* 0x0001000029047892 */ /* 0x000fe4000f8efc3f */
[----:B------:R-:W-:Y:S02]  /*1620*/  ULOP3.LUT UR5, UR5, 0x10000, URZ, 0xfc, !UPT ;  /* 0x0001000005057892 */ /* 0x000fe4000f8efc3f */
[----:B------:R-:W-:Y:S02]  /*1630*/  ULEA UR6, UR39, UR4, 0xa ;  /* 0x0000000427067291 */ /* 0x000fe4000f8e503f */
[----:B------:R-:W-:-:S05]  /*1640*/  ULEA UR7, UR39, UR5, 0xb ;  /* 0x0000000527077291 */ /* 0x000fca000f8e583f */
[----:B------:R-:W-:Y:S02]  /*1650*/  UMOV UR8, UR6 ;  /* 0x0000000600087c82 */ /* 0x000fe40008000000 */
[----:B------:R-:W-:Y:S02]  /*1660*/  UMOV UR10, UR7 ;  /* 0x00000007000a7c82 */ /* 0x000fe40008000000 */
[----:B------:R-:W-:Y:S01]  /*1670*/  HGMMA.64x256x16.F32.BF16 R24, gdesc[UR8], RZ, !UPT, gsb0 ;  /* 0x03e00000081879f0 */ /* 0x000fe2000c0018ff */
[----:B------:R-:W-:Y:S02]  /*1680*/  UIADD3 UR8, UR6, 0x2, URZ ;  /* 0x0000000206087890 */ /* 0x000fe4000fffe03f */
[----:B------:R-:W-:Y:S01]  /*1690*/  UIADD3 UR10, UR7, 0x2, URZ ;  /* 0x00000002070a7890 */ /* 0x000fe2000fffe03f */
[----:B------:R-:W-:Y:S01]  /*16a0*/  UMOV UR9, 0x40000040 ;  /* 0x4000004000097882 */ /* 0x000fe20000000000 */
[----:B------:R-:W-:Y:S01]  /*16b0*/  UMOV UR11, 0x40000040 ;  /* 0x40000040000b7882 */ /* 0x000fe20000000000 */
[----:B------:R-:W-:-:S02]  /*16c0*/  WARPGROUP.DEPBAR.LE gsb0, 0x0 ;  /* 0x00008000000079c5 */ /* 0x000fc40000010000 */
[----:B------:R-:W-:-:S15]  /*16d0*/  WARPGROUP.ARRIVE ;  /* 0x00000000000079c5 */ /* 0x000fde0000000000 */
[----:B------:R-:W-:-:S05]  /*16e0*/  NOP ;  /* 0x0000000000007918 */ /* 0x000fca0000000000 */
[----:B------:R-:W-:Y:S01]  /*16f0*/  HGMMA.64x256x16.F32.BF16 R24, gdesc[UR8], R24, gsb0 ;  /* 0x03e00000081879f0 */ /* 0x000fe20008001818 */
[----:B------:R-:W-:Y:S02]  /*1700*/  UIADD3 UR8, UR6, 0x4, URZ ;  /* 0x0000000406087890 */ /* 0x000fe4000fffe03f */
[----:B------:R-:W-:Y:S01]  /*1710*/  UIADD3 UR10, UR7, 0x4, URZ ;  /* 0x00000004070a7890 */ /* 0x000fe2000fffe03f */
[----:B------:R-:W-:Y:S01]  /*1720*/  UMOV UR9, 0x40000040 ;  /* 0x4000004000097882 */ /* 0x000fe20000000000 */
[----:B------:R-:W-:Y:S01]  /*1730*/  UMOV UR11, 0x40000040 ;  /* 0x40000040000b7882 */ /* 0x000fe20000000000 */
[----:B------:R-:W-:Y:S02]  /*1740*/  WARPGROUP.DEPBAR.LE gsb0, 0x0 ;  /* 0x00008000000079c5 */ /* 0x000fe40000010000 */
        /* <DEDUP_REMOVED lines=10> */
[----:B------:R-:W-:Y:S03]  /*17f0*/  HGMMA.64x256x16.F32.BF16 R24, gdesc[UR8], R24, gsb0 ;  /* 0x03e00000081879f0 */ /* 0x000fe60008001818 */
[----:B------:R-:W-:Y:S02]  /*1800*/  WARPGROUP.DEPBAR.LE gsb0, 0x0 ;  /* 0x00008000000079c5 */ /* 0x000fe40000010000 */
[----:B------:R-:W-:Y:S05]  /*1810*/  @!P1 BRA `(.L_x_22) ;  /* 0x0000000400309947 */ /* 0x000fea0003800000 */
[----:B------:R-:W-:Y:S02]  /*1820*/  UIADD3 UR6, UR39, 0x1, URZ ;  /* 0x0000000127067890 */ /* 0x000fe4000fffe03f */
[----:B------:R-:W-:Y:S02]  /*1830*/  IMAD.U32 R3, RZ, RZ, UR39 ;  /* 0x00000027ff037e24 */ /* 0x000fe4000f8e00ff */
[----:B------:R-:W-:-:S04]  /*1840*/  UISETP.NE.AND UP0, UPT, UR6, 0x4, UPT ;  /* 0x000000040600788c */ /* 0x000fc8000bf05270 */
[----:B------:R-:W-:Y:S02]  /*1850*/  USEL UR7, URZ, 0x1, UP0 ;  /* 0x000000013f077887 */ /* 0x000fe40008000000 */
[----:B------:R-:W-:Y:S02]  /*1860*/  USEL UR6, UR6, URZ, UP0 ;  /* 0x0000003f06067287 */ /* 0x000fe40008000000 */
[----:B------:R-:W-:-:S06]  /*1870*/  ULOP3.LUT UR7, UR38, UR7, URZ, 0x3c, !UPT ;  /* 0x0000000726077292 */ /* 0x000fcc000f8e3c3f */
[----:B------:R-:W-:-:S07]  /*1880*/  IMAD.U32 R7, RZ, RZ, UR7 ;  /* 0x00000007ff077e24 */ /* 0x000fce000f8e00ff */
.L_x_29:
[----:B------:R-:W-:Y:S05]  /*1890*/  @!P0 BRA `(.L_x_23) ;  /* 0x0000000000048947 */ /* 0x000fea0003800000 */
[----:B------:R-:W-:Y:S01]  /*18a0*/  BPT.TRAP 0x1 ;  /* 0x000000040000795c */ /* 0x000fe20000300000 */
.L_x_23:
[----:B------:R-:W2:Y:S01]  /*18b0*/  S2UR UR8, SR_CgaCtaId ;  /* 0x00000000000879c3 */ /* 0x000ea20000008800 */
[----:B------:R-:W-:Y:S01]  /*18c0*/  UMOV UR7, 0x400 ;  /* 0x0000040000077882 */ /* 0x000fe20000000000 */
[----:B01----:R-:W-:Y:S01]  /*18d0*/  IMAD.U32 R5, RZ, RZ, UR6 ;  /* 0x00000006ff057e24 */ /* 0x003fe2000f8e00ff */
[----:B------:R-:W-:Y:S01]  /*18e0*/  SHF.L.U32 R4, R7, 0x1f, RZ ;  /* 0x0000001f07047819 */ /* 0x000fe200000006ff */
[----:B--2---:R-:W-:-:S06]  /*18f0*/  ULEA UR7, UR8, UR7, 0x18 ;  /* 0x0000000708077291 */ /* 0x004fcc000f8ec03f */
[----:B------:R-:W-:-:S04]  /*1900*/  IMAD.U32 R6, RZ, RZ, UR7 ;  /* 0x00000007ff067e24 */ /* 0x000fc8000f8e00ff */
[----:B------:R-:W-:-:S04]  /*1910*/  IMAD R5, R5, 0x8, R6 ;  /* 0x0000000805057824 */ /* 0x000fc800078e0206 */
[----:B------:R0:W1:Y:S01]  /*1920*/  SYNCS.PHASECHK.TRANS64.TRYWAIT P1, [R5+URZ], R4 ;  /* 0x00000004050075a7 */ /* 0x000062000802017f */
[----:B------:R-:W-:Y:S05]  /*1930*/  @!P0 BRA `(.L_x_24) ;  /* 0x0000000000048947 */ /* 0x000fea0003800000 */
[----:B------:R-:W-:Y:S01]  /*1940*/  BPT.TRAP 0x1 ;  /* 0x000000040000795c */ /* 0x000fe20000300000 */
.L_x_24:
[----:B-1----:R-:W-:Y:S05]  /*1950*/  @P1 BRA `(.L_x_25) ;  /* 0x0000000000081947 */ /* 0x002fea0003800000 */
[----:B------:R-:W1:Y:S02]  /*1960*/  SYNCS.PHASECHK.TRANS64.TRYWAIT P1, [R5+URZ], R4 ;  /* 0x00000004050075a7 */ /* 0x000e64000802017f */
[----:B-1----:R-:W-:Y:S05]  /*1970*/  @!P1 BRA `(.L_x_26) ;  /* 0x000000a000309947 */ /* 0x002fea0003800000 */
.L_x_25:
[----:B------:R-:W-:Y:S01]  /*1980*/  ULEA UR7, UR6, UR4, 0xa ;  /* 0x0000000406077291 */ /* 0x000fe2000f8e503f */
[----:B------:R-:W-:Y:S01]  /*1990*/  WARPGROUP.ARRIVE ;  /* 0x00000000000079c5 */ /* 0x000fe20000000000 */
[----:B------:R-:W-:Y:S01]  /*19a0*/  ULEA UR12, UR6, UR5, 0xb ;  /* 0x00000005060c7291 */ /* 0x000fe2000f8e583f */
[----:B------:R-:W-:Y:S01]  /*19b0*/  UMOV UR9, 0x40000040 ;  /* 0x4000004000097882 */ /* 0x000fe20000000000 */
[----:B------:R-:W-:-:S03]  /*19c0*/  UMOV UR11, 0x40000040 ;  /* 0x40000040000b7882 */ /* 0x000fc60000000000 */
[----:B------:R-:W-:Y:S02]  /*19d0*/  UMOV UR8, UR7 ;  /* 0x0000000700087c82 */ /* 0x000fe40008000000 */
[----:B------:R-:W-:Y:S02]  /*19e0*/  UMOV UR10, UR12 ;  /* 0x0000000c000a7c82 */ /* 0x000fe40008000000 */
[----:B------:R-:W-:Y:S01]  /*19f0*/  HGMMA.64x256x16.F32.BF16 R24, gdesc[UR8], R24, gsb0 ;  /* 0x03e00000081879f0 */ /* 0x000fe20008001818 */
        /* <DEDUP_REMOVED lines=26> */
[----:B------:R-:W-:Y:S01]  /*1ba0*/  BPT.TRAP 0x1 ;  /* 0x000000040000795c */ /* 0x000fe20000300000 */
.L_x_27:
[----:B------:R-:W-:-:S13]  /*1bb0*/  ISETP.NE.AND P1, PT, R22, RZ, PT ;  /* 0x000000ff1600720c */ /* 0x000fda0003f25270 */
[----:B01----:R-:W-:-:S04]  /*1bc0*/  @P1 IMAD R4, R3, 0x8, R6 ;  /* 0x0000000803041824 */ /* 0x003fc800078e0206 */
[----:B------:R-:W-:-:S05]  /*1bd0*/  @P1 VIADD R5, R4, 0x20 ;  /* 0x0000002004051836 */ /* 0x000fca0000000000 */
[----:B------:R-:W-:-:S04]  /*1be0*/  @P1 PRMT R5, R152, 0x654, R5 ;  /* 0x0000065498051816 */ /* 0x000fc80000000005 */
[----:B------:R0:W-:Y:S01]  /*1bf0*/  @P1 SYNCS.ARRIVE.TRANS64.RED.A1T0 RZ, [R5+URZ], RZ ;  /* 0x000000ff05ff19a7 */ /* 0x0001e2000810043f */
[----:B------:R-:W-:-:S13]  /*1c00*/  ISETP.GT.U32.AND P1, PT, R19, 0x1, PT ;  /* 0x000000011300780c */ /* 0x000fda0003f24070 */
[----:B0-----:R-:W-:Y:S05]  /*1c10*/  @P1 BRA `(.L_x_28) ;  /* 0x0000000000041947 */ /* 0x001fea0003800000 */
[----:B------:R-:W-:Y:S01]  /*1c20*/  BPT.TRAP 0x1 ;  /* 0x000000040000795c */ /* 0x000fe20000300000 */
.L_x_28:
[----:B------:R-:W-:Y:S01]  /*1c30*/  UIADD3 UR6, UR6, 0x1, URZ ;  /* 0x0000000106067890 */ /* 0x000fe2000fffe03f */
[C---:B------:R-:W-:Y:S01]  /*1c40*/  ISETP.GT.AND P2, PT, R0.reuse, 0x1, PT ;  /* 0x000000010000780c */ /* 0x040fe20003f44270 */
[----:B------:R-:W-:Y:S02]  /*1c50*/  VIADD R3, R3, 0x1 ;  /* 0x0000000103037836 */ /* 0x000fe40000000000 */
[----:B------:R-:W-:Y:S01]  /*1c60*/  UISETP.NE.AND UP0, UPT, UR6, 0x4, UPT ;  /* 0x000000040600788c */ /* 0x000fe2000bf05270 */
[----:B------:R-:W-:Y:S02]  /*1c70*/  VIADD R0, R0, 0xffffffff ;  /* 0xffffffff00007836 */ /* 0x000fe40000000000 */
[C---:B------:R-:W-:Y:S01]  /*1c80*/  ISETP.NE.AND P1, PT, R3.reuse, 0x4, PT ;  /* 0x000000040300780c */ /* 0x040fe20003f25270 */
[----:B------:R-:W-:Y:S02]  /*1c90*/  USEL UR7, URZ, 0x1, UP0 ;  /* 0x000000013f077887 */ /* 0x000fe40008000000 */
[----:B------:R-:W-:Y:S01]  /*1ca0*/  USEL UR6, UR6, URZ, UP0 ;  /* 0x0000003f06067287 */ /* 0x000fe20008000000 */
[----:B------:R-:W-:-:S03]  /*1cb0*/  SEL R3, R3, RZ, P1 ;  /* 0x000000ff03037207 */ /* 0x000fc60000800000 */
[----:B------:R-:W-:Y:S01]  /*1cc0*/  LOP3.LUT R7, R7, UR7, RZ, 0x3c, !PT ;  /* 0x0000000707077c12 */ /* 0x000fe2000f8e3cff */
[----:B------:R-:W-:Y:S07]  /*1cd0*/  @P2 BRA `(.L_x_29) ;  /* 0xfffffff800ec2947 */ /* 0x000fee000383ffff */
.L_x_22:
[----:B------:R-:W2:Y:S02]  /*1ce0*/  LDC R0, c[0x0][0x28c] ;  /* 0x0000a300ff007b82 */ /* 0x000ea40000000800 */
[----:B--2---:R-:W-:-:S13]  /*1cf0*/  ISETP.GE.AND P1, PT, R0, 0x1, PT ;  /* 0x000000010000780c */ /* 0x004fda0003f26270 */
[----:B------:R-:W-:Y:S05]  /*1d00*/  @!P1 BRA `(.L_x_30) ;  /* 0x0000000000409947 */ /* 0x000fea0003800000 */
[----:B------:R-:W-:Y:S05]  /*1d10*/  @!P0 BRA `(.L_x_31) ;  /* 0x0000000000048947 */ /* 0x000fea0003800000 */
[----:B------:R-:W-:Y:S01]  /*1d20*/  BPT.TRAP 0x1 ;  /* 0x000000040000795c */ /* 0x000fe20000300000 */
.L_x_31:
[----:B------:R-:W-:Y:S01]  /*1d30*/  ISETP.NE.AND P0, PT, R22, RZ, PT ;  /* 0x000000ff1600720c */ /* 0x000fe20003f05270 */
[----:B------:R-:W-:-:S12]  /*1d40*/  UISETP.LT.AND UP1, UPT, UR40, 0x1, UPT ;  /* 0x000000012800788c */ /* 0x000fd8000bf21270 */
[----:B------:R-:W-:-:S05]  /*1d50*/  VOTEU.ANY UP0, P0 ;  /* 0x00000000003f7886 */ /* 0x000fca0000000100 */
[----:B------:R-:W-:-:S04]  /*1d60*/  @UP0 USEL UR4, UR40, 0x1, UP1 ;  /* 0x0000000128040887 */ /* 0x000fc80008800000 */
[----:B------:R-:W-:-:S06]  /*1d70*/  @UP0 UIADD3 UR4, UR39, UR40, -UR4 ;  /* 0x0000002827040290 */ /* 0x000fcc000fffe804 */
[----:B------:R-:W-:-:S04]  /*1d80*/  IMAD.U32 R0, RZ, RZ, UR4 ;  /* 0x00000004ff007e24 */ /* 0x000fc8000f8e00ff */
[----:B------:R-:W-:-:S05]  /*1d90*/  @P0 IMAD.SHL.U32 R0, R0, 0x8, RZ ;  /* 0x0000000800000824 */ /* 0x000fca00078e00ff */
[----:B------:R-:W-:-:S04]  /*1da0*/  @P0 LOP3.LUT R0, R0, 0x18, RZ, 0xc0, !PT ;  /* 0x0000001800000812 */ /* 0x000fc800078ec0ff */
[----:B------:R-:W-:-:S04]  /*1db0*/  @P0 IADD3 R3, R6, 0x20, R0 ;  /* 0x0000002006030810 */ /* 0x000fc80007ffe000 */
[----:B------:R-:W-:-:S04]  /*1dc0*/  @P0 PRMT R3, R152, 0x654, R3 ;  /* 0x0000065498030816 */ /* 0x000fc80000000003 */
[----:B------:R2:W-:Y:S01]  /*1dd0*/  @P0 SYNCS.ARRIVE.TRANS64.RED.A1T0 RZ, [R3+URZ], RZ ;  /* 0x000000ff03ff09a7 */ /* 0x0005e2000810043f */
[----:B------:R-:W-:-:S13]  /*1de0*/  ISETP.GT.U32.AND P0, PT, R19, 0x1, PT ;  /* 0x000000011300780c */ /* 0x000fda0003f04070 */
[----:B--2---:R-:W-:Y:S05]  /*1df0*/  @P0 BRA `(.L_x_30) ;  /* 0x0000000000040947 */ /* 0x004fea0003800000 */
[----:B------:R-:W-:Y:S01]  /*1e00*/  BPT.TRAP 0x1 ;  /* 0x000000040000795c */ /* 0x000fe20000300000 */
.L_x_30:
[----:B------:R-:W2:Y:S01]  /*1e10*/  LDC R6, c[0x0][0x288] ;  /* 0x0000a200ff067b82 */ /* 0x000ea20000000800 */
[--C-:B------:R-:W-:Y:S01]  /*1e20*/  SHF.R.U32.HI R0, RZ, 0x2, R18.reuse ;  /* 0x00000002ff007819 */ /* 0x100fe20000011612 */
[----:B------:R-:W-:Y:S01]  /*1e30*/  UIADD3 UR39, UR40, UR39, URZ ;  /* 0x0000002728277290 */ /* 0x000fe2000fffe03f */
[----:B01----:R-:W-:Y:S01]  /*1e40*/  SHF.R.U32.HI R5, RZ, 0x7, R18 ;  /* 0x00000007ff057819 */ /* 0x003fe20000011612 */
[----:B------:R-:W-:Y:S01]  /*1e50*/  ULDC UR8, c[0x0][0x284] ;  /* 0x0000a10000087ab9 */ /* 0x000fe20000000800 */
[----:B------:R-:W-:Y:S01]  /*1e60*/  LOP3.LUT R4, R18, 0x60, RZ, 0xc0, !PT ;  /* 0x0000006012047812 */ /* 0x000fe200078ec0ff */
[----:B------:R-:W-:Y:S01]  /*1e70*/  USHF.R.U32.HI UR4, URZ, 0x2, UR39 ;  /* 0x000000023f047899 */ /* 0x000fe20008011627 */
[----:B------:R-:W-:Y:S01]  /*1e80*/  LOP3.LUT R3, R0, 0x7, RZ, 0xc0, !PT ;  /* 0x0000000700037812 */ /* 0x000fe200078ec0ff */
[----:B------:R-:W-:Y:S01]  /*1e90*/  UISETP.GT.U32.AND UP1, UPT, UR39, 0x3, UPT ;  /* 0x000000032700788c */ /* 0x000fe2000bf24070 */
[----:B------:R-:W-:Y:S01]  /*1ea0*/  LOP3.LUT R0, R5, 0x1, RZ, 0xc0, !PT ;  /* 0x0000000105007812 */ /* 0x000fe200078ec0ff */
[----:B------:R-:W-:Y:S01]  /*1eb0*/  ULOP3.LUT UR4, UR4, 0x1, URZ, 0xc0, !UPT ;  /* 0x0000000104047892 */ /* 0x000fe2000f8ec03f */
[----:B------:R-:W-:Y:S01]  /*1ec0*/  SHF.R.U32.HI R10, RZ, 0x1, R4 ;  /* 0x00000001ff0a7819 */ /* 0x000fe20000011604 */
[----:B------:R-:W-:Y:S01]  /*1ed0*/  IMAD.SHL.U32 R4, R18, 0x2, RZ ;  /* 0x0000000212047824 */ /* 0x000fe200078e00ff */
[----:B------:R-:W-:Y:S01]  /*1ee0*/  SHF.R.S32.HI R21, RZ, 0x1f, R23 ;  /* 0x0000001fff157819 */ /* 0x000fe20000011417 */
[----:B------:R-:W-:Y:S01]  /*1ef0*/  IMAD.SHL.U32 R8, R0, 0x40, RZ ;  /* 0x0000004000087824 */ /* 0x000fe200078e00ff */
[--C-:B------:R-:W-:Y:S01]  /*1f00*/  IADD3 R5, RZ, -R10, -R3.reuse ;  /* 0x8000000aff057210 */ /* 0x100fe20007ffe803 */
[----:B------:R-:W-:Y:S01]  /*1f10*/  UISETP.NE.U32.AND UP0, UPT, UR4, 0x1, UPT ;  /* 0x000000010400788c */ /* 0x000fe2000bf05070 */
[----:B------:R-:W-:Y:S01]  /*1f20*/  LOP3.LUT R4, R4, 0x6, RZ, 0xc0, !PT ;  /* 0x0000000604047812 */ /* 0x000fe200078ec0ff */
[----:B------:R-:W-:Y:S01]  /*1f30*/  ULDC.64 UR6, c[0x0][0x5d0] ;  /* 0x0001740000067ab9 */ /* 0x000fe20000000a00 */
[----:B------:R-:W-:Y:S01]  /*1f40*/  LOP3.LUT R3, R8, 0x40, R3, 0xe2, !PT ;  /* 0x0000004008037812 */ /* 0x000fe200078ee203 */
[----:B------:R-:W-:Y:S01]  /*1f50*/  IMAD R11, R0, -0x40, R5 ;  /* 0xffffffc0000b7824 */ /* 0x000fe200078e0205 */
[----:B------:R-:W-:Y:S01]  /*1f60*/  LOP3.LUT R0, R18, 0x3, RZ, 0xc0, !PT ;  /* 0x0000000312007812 */ /* 0x000fe200078ec0ff */
[----:B------:R-:W-:Y:S01]  /*1f70*/  UISETP.LT.U32.AND UP1, UPT, UR40, 0x4, UP1 ;  /* 0x000000042800788c */ /* 0x000fe20008f21070 */
[----:B------:R-:W-:Y:S01]  /*1f80*/  PRMT R8, R4, 0x6540, R153 ;  /* 0x0000654004087816 */ /* 0x000fe20000000099 */
[----:B------:R-:W-:Y:S01]  /*1f90*/  IMAD.SHL.U32 R153, R153, 0x100, RZ ;  /* 0x0000010099997824 */ /* 0x000fe200078e00ff */
[----:B------:R-:W-:Y:S01]  /*1fa0*/  UISETP.GT.U32.AND UP0, UPT, UR40, 0x3, !UP0 ;  /* 0x000000032800788c */ /* 0x000fe2000c704070 */
[----:B--2---:R-:W-:Y:S01]  /*1fb0*/  IMAD R12, R0, -0x2, R6 ;  /* 0xfffffffe000c7824 */ /* 0x004fe200078e0206 */
[----:B------:R-:W-:Y:S01]  /*1fc0*/  SHF.R.S32.HI R9, RZ, 0x1f, R8 ;  /* 0x0000001fff097819 */ /* 0x000fe20000011408 */
[C---:B------:R-:W-:Y:S01]  /*1fd0*/  IMAD.SHL.U32 R0, R154.reuse, 0x80, RZ ;  /* 0x000000809a007824 */ /* 0x040fe200078e00ff */
[----:B------:R-:W-:Y:S01]  /*1fe0*/  ISETP.GE.AND P0, PT, R153, R6, PT ;  /* 0x000000069900720c */ /* 0x000fe20003f06270 */
[----:B------:R-:W-:Y:S01]  /*1ff0*/  IMAD R4, R21, UR6, RZ ;  /* 0x0000000615047c24 */ /* 0x000fe2000f8e02ff */
[----:B------:R-:W-:Y:S01]  /*2000*/  USEL UR5, URZ, 0x1, !UP1 ;  /* 0x000000013f057887 */ /* 0x000fe2000c800000 */
[----:B------:R-:W-:Y:S01]  /*2010*/  IMAD.WIDE R6, R154, 0x80, RZ ;  /* 0x000000809a067825 */ /* 0x000fe200078e02ff */
[C---:B------:R-:W-:Y:S01]  /*2020*/  ISETP.GE.OR P0, PT, R0.reuse, UR8, P0 ;  /* 0x0000000800007c0c */ /* 0x040fe20008706670 */
[----:B------:R-:W-:Y:S01]  /*2030*/  USEL UR4, URZ, 0x1, !UP0 ;  /* 0x000000013f047887 */ /* 0x000fe2000c000000 */
[----:B------:R-:W-:Y:S01]  /*2040*/  IADD3 R0, -R0, UR8, R11 ;  /* 0x0000000800007c10 */ /* 0x000fe2000fffe10b */
[C---:B------:R-:W-:Y:S01]  /*2050*/  IMAD R13, R23.reuse, UR7, R4 ;  /* 0x00000007170d7c24 */ /* 0x040fe2000f8e0204 */
[----:B------:R-:W-:Y:S01]  /*2060*/  ULOP3.LUT UR39, UR39, 0x3, URZ, 0xc0, !UPT ;  /* 0x0000000327277892 */ /* 0x000fe2000f8ec03f */
[----:B------:R-:W-:Y:S01]  /*2070*/  IMAD.WIDE.U32 R4, R23, UR6, R8 ;  /* 0x0000000617047c25 */ /* 0x000fe2000f8e0008 */
[----:B------:R-:W-:Y:S01]  /*2080*/  ULOP3.LUT UR38, UR4, UR38, UR5, 0x96, !UPT ;  /* 0x0000002604267292 */ /* 0x000fe2000f8e9605 */
[----:B------:R-:W-:-:S02]  /*2090*/  LOP3.LUT R169, R6, R3, R10, 0xfe, !PT ;  /* 0x0000000306a97212 */ /* 0x000fc400078efe0a */
[----:B------:R-:W-:Y:S02]  /*20a0*/  IMAD.IADD R5, R5, 0x1, R13 ;  /* 0x0000000105057824 */ /* 0x000fe400078e020d */
[----:B------:R-:W-:Y:S02]  /*20b0*/  IMAD.IADD R3, R12, 0x1, -R153 ;  /* 0x000000010c037824 */ /* 0x000fe400078e0a99 */
[----:B------:R-:W-:Y:S01]  /*20c0*/  IMAD.MOV.U32 R154, RZ, RZ, -0x1 ;  /* 0xffffffffff9a7424 */ /* 0x000fe200078e00ff */
[----:B------:R-:W-:Y:S06]  /*20d0*/  @P0 BRA `(.L_x_32) ;  /* 0x0000007800dc0947 */ /* 0x000fec0003800000 */
[----:B------:R-:W0:Y:S01]  /*20e0*/  LDC.64 R10, c[0x0][0x5c8] ;  /* 0x00017200ff0a7b82 */ /* 0x000e220000000a00 */
[----:B-----5:R-:W-:Y:S01]  /*20f0*/  FSETP.NEU.AND P0, PT, R156, RZ, PT ;  /* 0x000000ff9c00720b */ /* 0x020fe20003f0d000 */
[----:B------:R-:W-:Y:S01]  /*2100*/  BSSY B0, `(.L_x_32) ;  /* 0x00007b4000007945 */ /* 0x000fe20003800000 */
[----:B------:R-:W-:-:S04]  /*2110*/  ISETP.GT.AND P2, PT, R3, RZ, PT ;  /* 0x000000ff0300720c */ /* 0x000fc80003f44270 */
[----:B------:R-:W-:Y:S01]  /*2120*/  ISETP.GT.AND P1, PT, R0, RZ, P2 ;  /* 0x000000ff0000720c */ /* 0x000fe20001724270 */
[-C--:B0-----:R-:W-:Y:S02]  /*2130*/  IMAD R12, R7, R10.reuse, RZ ;  /* 0x0000000a070c7224 */ /* 0x081fe400078e02ff */
[----:B------:R-:W-:-:S04]  /*2140*/  IMAD.WIDE.U32 R160, R169, R10, R4 ;  /* 0x0000000aa9a07225 */ /* 0x000fc800078e0004 */
[----:B------:R-:W-:-:S04]  /*2150*/  IMAD R5, R169, R11, R12 ;  /* 0x0000000ba9057224 */ /* 0x000fc800078e020c */
[----:B------:R-:W-:Y:S01]  /*2160*/  IMAD.IADD R153, R161, 0x1, R5 ;  /* 0x00000001a1997824 */ /* 0x000fe200078e0205 */
[----:B------:R-:W-:Y:S06]  /*2170*/  @!P0 BRA `(.L_x_33) ;  /* 0x0000005400988947 */ /* 0x000fec0003800000 */
[----:B------:R-:W0:Y:S01]  /*2180*/  LDC.64 R14, c[0x0][0x5b8] ;  /* 0x00016e00ff0e7b82 */ /* 0x000e220000000a00 */
[----:B------:R-:W-:-:S07]  /*2190*/  ULDC.64 UR4, c[0x0][0x5c0] ;  /* 0x0001700000047ab9 */ /* 0x000fce0000000a00 */
[----:B------:R-:W1:Y:S08]  /*21a0*/  LDC.64 R166, c[0x0][0x5b0] ;  /* 0x00016c00ffa67b82 */ /* 0x000e700000000a00 */
[----:B------:R-:W2:Y:S01]  /*21b0*/  LDC.64 R12, c[0x0][0x5a8] ;  /* 0x00016a00ff0c7b82 */ /* 0x000ea20000000a00 */
[-C--:B0-----:R-:W-:Y:S02]  /*21c0*/  IMAD R4, R21, R14.reuse, RZ ;  /* 0x0000000e15047224 */ /* 0x081fe400078e02ff */
[----:B------:R-:W-:-:S04]  /*21d0*/  IMAD.WIDE.U32 R162, R23, R14, R8 ;  /* 0x0000000e17a27225 */ /* 0x000fc800078e0008 */
[----:B------:R-:W-:Y:S02]  /*21e0*/  IMAD R161, R23, R15, R4 ;  /* 0x0000000f17a17224 */ /* 0x000fe400078e0204 */
[-C--:B-1----:R-:W-:Y:S02]  /*21f0*/  IMAD R6, R7, R166.reuse, RZ ;  /* 0x000000a607067224 */ /* 0x082fe400078e02ff */
[----:B------:R-:W-:Y:S02]  /*2200*/  IMAD.IADD R21, R163, 0x1, R161 ;  /* 0x00000001a3157824 */ /* 0x000fe400078e02a1 */
[----:B------:R-:W-:Y:S02]  /*2210*/  IMAD.MOV.U32 R20, RZ, RZ, R162 ;  /* 0x000000ffff147224 */ /* 0x000fe400078e00a2 */
[C---:B------:R-:W-:Y:S02]  /*2220*/  IMAD R165, R169.reuse, R167, R6 ;  /* 0x000000a7a9a57224 */ /* 0x040fe400078e0206 */
[----:B------:R-:W-:-:S04]  /*2230*/  IMAD.WIDE.U32 R4, R169, R166, R20 ;  /* 0x000000a6a9047225 */ /* 0x000fc800078e0014 */
[----:B------:R-:W-:Y:S01]  /*2240*/  IMAD.IADD R5, R5, 0x1, R165 ;  /* 0x0000000105057824 */ /* 0x000fe200078e02a5 */
[----:B--2---:R-:W-:-:S04]  /*2250*/  LEA R6, P0, R4, R12, 0x1 ;  /* 0x0000000c04067211 */ /* 0x004fc800078008ff */
[----:B------:R-:W-:-:S05]  /*2260*/  LEA.HI.X R7, R4, R13, R5, 0x1, P0 ;  /* 0x0000000d04077211 */ /* 0x000fca00000f0c05 */
[----:B------:R0:W2:Y:S01]  /*2270*/  @P1 LDG.E.LTC128B.U16 R15, desc[UR36][R6.64] ;  /* 0x00000024060f1981 */ /* 0x0000a2000c1e1520 */
[----:B------:R-:W-:Y:S01]  /*2280*/  LEA R4, P0, R160, UR4, 0x1 ;  /* 0x00000004a0047c11 */ /* 0x000fe2000f8008ff */
[----:B------:R-:W-:Y:S01]  /*2290*/  IMAD.WIDE.U32 R158, R169, R166, R8 ;  /* 0x000000a6a99e7225 */ /* 0x000fe200078e0008 */
[----:B------:R-:W-:Y:S03]  /*22a0*/  BSSY B1, `(.L_x_34) ;  /* 0x0000012000017945 */ /* 0x000fe60003800000 */
[----:B------:R-:W-:Y:S02]  /*22b0*/  IMAD.IADD R159, R165, 0x1, R159 ;  /* 0x00000001a59f7824 */ /* 0x000fe400078e029f */
[----:B------:R-:W-:-:S04]  /*22c0*/  IMAD.WIDE.U32 R158, R23, R14, R158 ;  /* 0x0000000e179e7225 */ /* 0x000fc800078e009e */
[----:B0-----:R-:W-:Y:S01]  /*22d0*/  IMAD.IADD R7, R161, 0x1, R159 ;  /* 0x00000001a1077824 */ /* 0x001fe200078e029f */
[----:B------:R-:W-:Y:S02]  /*22e0*/  LEA R6, P4, R158, R12, 0x1 ;  /* 0x0000000c9e067211 */ /* 0x000fe400078808ff */
[----:B------:R-:W-:Y:S02]  /*22f0*/  SHF.L.U64.HI R159, R166, 0x3, R167 ;  /* 0x00000003a69f7819 */ /* 0x000fe400000102a7 */
[----:B------:R-:W-:Y:S01]  /*2300*/  LEA.HI.X R7, R158, R13, R7, 0x1, P4 ;  /* 0x0000000d9e077211 */ /* 0x000fe200020f0c07 */
[----:B------:R-:W-:Y:S02]  /*2310*/  IMAD.SHL.U32 R158, R166, 0x8, RZ ;  /* 0x00000008a69e7824 */ /* 0x000fe400078e00ff */
[----:B--2---:R-:W-:-:S04]  /*2320*/  IMAD.U32 R5, R15, 0x10000, RZ ;  /* 0x000100000f057824 */ /* 0x004fc800078e00ff */
[----:B------:R-:W-:-:S04]  /*2330*/  FMUL R5, R5, R156 ;  /* 0x0000009c05057220 */ /* 0x000fc80000400000 */
[----:B------:R-:W-:Y:S01]  /*2340*/  FFMA R24, R24, R155, R5 ;  /* 0x0000009b18187223 */ /* 0x000fe20000000005 */
[----:B------:R-:W-:Y:S02]  /*2350*/  LEA.HI.X R5, R160, UR5, R153, 0x1, P0 ;  /* 0x00000005a0057c11 */ /* 0x000fe400080f0c99 */
[----:B------:R-:W-:Y:S02]  /*2360*/  ISETP.GT.AND P0, PT, R3, 0x1, PT ;  /* 0x000000010300780c */ /* 0x000fe40003f04270 */
[----:B------:R-:W-:Y:S02]  /*2370*/  F2FP.BF16.F32.PACK_AB R24, RZ, R24 ;  /* 0x00000018ff18723e */ /* 0x000fe400000010ff */
[----:B------:R-:W-:-:S03]  /*2380*/  ISETP.GT.AND P3, PT, R0, RZ, P0 ;  /* 0x000000ff0000720c */ /* 0x000fc60000764270 */
[----:B------:R0:W-:Y:S10]  /*2390*/  @P1 STG.E.U16 desc[UR36][R4.64], R24 ;  /* 0x0000001804001986 */ /* 0x0001f4000c101524 */
[----:B------:R-:W-:Y:S05]  /*23a0*/  @!P3 BRA `(.L_x_35) ;  /* 0x000000000004b947 */ /* 0x000fea0003800000 */
[----:B------:R1:W5:Y:S02]  /*23b0*/  LDG.E.LTC128B.U16 R15, desc[UR36][R6.64+0x2] ;  /* 0x00000224060f7981 */ /* 0x000364000c1e1520 */
.L_x_35:
[----:B------:R-:W-:Y:S05]  /*23c0*/  BSYNC B1 ;  /* 0x0000000000017941 */ /* 0x000fea0003800000 */
.L_x_34:
[----:B-----5:R-:W-:Y:S01]  /*23d0*/  IMAD.U32 R153, R15, 0x10000, RZ ;  /* 0x000100000f997824 */ /* 0x020fe200078e00ff */
[----:B------:R-:W-:Y:S01]  /*23e0*/  ISETP.GT.AND P2, PT, R0, 0x8, P2 ;  /* 0x000000080000780c */ /* 0x000fe20001744270 */
[----:B------:R-:W-:Y:S01]  /*23f0*/  IMAD.WIDE.U32 R158, R169, R166, R158 ;  /* 0x000000a6a99e7225 */ /* 0x000fe200078e009e */
[----:B0-----:R-:W-:-:S03]  /*2400*/  PRMT R24, R15, 0x7610, R24 ;  /* 0x000076100f187816 */ /* 0x001fc60000000018 */
[----:B------:R-:W-:Y:S01]  /*2410*/  FMUL R20, R153, R156 ;  /* 0x0000009c99147220 */ /* 0x000fe20000400000 */
[----:B------:R-:W-:Y:S01]  /*2420*/  IMAD.IADD R165, R165, 0x1, R159 ;  /* 0x00000001a5a57824 */ /* 0x000fe200078e029f */
[----:B------:R-:W-:Y:S02]  /*2430*/  IADD3 R162, P1, R162, R158, RZ ;  /* 0x0000009ea2a27210 */ /* 0x000fe40007f3e0ff */
[----:B------:R-:W-:-:S03]  /*2440*/  FFMA R25, R25, R155, R20 ;  /* 0x0000009b19197223 */ /* 0x000fc60000000014 */
[----:B------:R-:W-:Y:S02]  /*2450*/  IMAD.X R21, R165, 0x1, R21, P1 ;  /* 0x00000001a5157824 */ /* 0x000fe400008e0615 */
[----:B------:R-:W-:Y:S02]  /*2460*/  F2FP.BF16.F32.PACK_AB R25, RZ, R25 ;  /* 0x00000019ff19723e */ /* 0x000fe400000010ff */
[C---:B------:R-:W-:Y:S02]  /*2470*/  LEA R20, P1, R162.reuse, R12, 0x1 ;  /* 0x0000000ca2147211 */ /* 0x040fe400078208ff */
[----:B------:R-:W-:Y:S02]  /*2480*/  PRMT R153, R25, 0x7610, R153 ;  /* 0x0000761019997816 */ /* 0x000fe40000000099 */
[----:B------:R-:W-:-:S03]  /*2490*/  LEA.HI.X R21, R162, R13, R21, 0x1, P1 ;  /* 0x0000000da2157211 */ /* 0x000fc600008f0c15 */
[----:B------:R0:W-:Y:S04]  /*24a0*/  @P3 STG.E.U16 desc[UR36][R4.64+0x2], R153 ;  /* 0x0000029904003986 */ /* 0x0001e8000c101524 */
[----:B------:R-:W2:Y:S01]  /*24b0*/  @P2 LDG.E.LTC128B.U16 R24, desc[UR36][R20.64] ;  /* 0x0000002414182981 */ /* 0x000ea2000c1e1520 */
[----:B------:R-:W-:Y:S01]  /*24c0*/  IADD3 R8, P1, R8, R158, RZ ;  /* 0x0000009e08087210 */ /* 0x000fe20007f3e0ff */
[----:B------:R-:W-:Y:S01]  /*24d0*/  BSSY B1, `(.L_x_36) ;  /* 0x0000011000017945 */ /* 0x000fe20003800000 */
[----:B------:R-:W-:Y:S02]  /*24e0*/  SHF.L.U64.HI R11, R10, 0x4, R11 ;  /* 0x000000040a0b7819 */ /* 0x000fe4000001020b */
[----:B------:R-:W-:Y:S01]  /*24f0*/  ISETP.GT.AND P0, PT, R0, 0x8, P0 ;  /* 0x000000080000780c */ /* 0x000fe20000704270 */
[----:B------:R-:W-:Y:S01]  /*2500*/  IMAD.X R9, R9, 0x1, R165, P1 ;  /* 0x0000000109097824 */ /* 0x000fe200008e06a5 */
[----:B------:R-:W-:-:S05]  /*2510*/  LEA R10, P1, R10, R4, 0x4 ;  /* 0x000000040a0a7211 */ /* 0x000fca00078220ff */
[----:B------:R-:W-:Y:S02]  /*2520*/  IMAD.X R11, R11, 0x1, R5, P1 ;  /* 0x000000010b0b7824 */ /* 0x000fe400008e0605 */
[----:B--2---:R-:W-:-:S04]  /*2530*/  IMAD.U32 R15, R24, 0x10000, RZ ;  /* 0x00010000180f7824 */ /* 0x004fc800078e00ff */
[----:B------:R-:W-:Y:S01]  /*2540*/  FMUL R25, R15, R156 ;  /* 0x0000009c0f197220 */ /* 0x000fe20000400000 */
[----:B------:R-:W-:-:S04]  /*2550*/  IMAD.WIDE.U32 R14, R23, R14, R8 ;  /* 0x0000000e170e7225 */ /* 0x000fc800078e0008 */
[----:B------:R-:W-:Y:S01]  /*2560*/  FFMA R25, R26, R155, R25 ;  /* 0x0000009b1a197223 */ /* 0x000fe20000000019 */
[----:B------:R-:W-:Y:S01]  /*2570*/  IMAD.IADD R9, R161, 0x1, R15 ;  /* 0x00000001a1097824 */ /* 0x000fe200078e020f */
[----:B------:R-:W-:-:S03]  /*2580*/  LEA R8, P3, R14, R12, 0x1 ;  /* 0x0000000c0e087211 */ /* 0x000fc600078608ff */
[----:B------:R-:W-:Y:S02]  /*2590*/  F2FP.BF16.F32.PACK_AB R25, RZ, R25 ;  /* 0x00000019ff19723e */ /* 0x000fe400000010ff */
[----:B------:R-:W-:-:S03]  /*25a0*/  LEA.HI.X R9, R14, R13, R9, 0x1, P3 ;  /* 0x0000000d0e097211 */ /* 0x000fc600018f0c09 */
[----:B------:R0:W-:Y:S01]  /*25b0*/  @P2 STG.E.U16 desc[UR36][R10.64], R25 ;  /* 0x000000190a002986 */ /* 0x0001e2000c101524 */
[----:B------:R-:W-:Y:S05]  /*25c0*/  @!P0 BRA `(.L_x_37) ;  /* 0x0000000000048947 */ /* 0x000fea0003800000 */
[----:B------:R2:W5:Y:S02]  /*25d0*/  LDG.E.LTC128B.U16 R24, desc[UR36][R8.64+0x2] ;  /* 0x0000022408187981 */ /* 0x000564000c1e1520 */
.L_x_37:
[----:B------:R-:W-:Y:S05]  /*25e0*/  BSYNC B1 ;  /* 0x0000000000017941 */ /* 0x000fea0003800000 */
.L_x_36:
[----:B-----5:R-:W-:Y:S01]  /*25f0*/  IMAD.U32 R13, R24, 0x10000, RZ ;  /* 0x00010000180d7824 */ /* 0x020fe200078e00ff */
[----:B------:R-:W-:Y:S01]  /*2600*/  ISETP.GT.AND P1, PT, R3, 0x8, PT ;  /* 0x000000080300780c */ /* 0x000fe20003f24270 */
[----:B------:R-:W-:Y:S02]  /*2610*/  BSSY B1, `(.L_x_38) ;  /* 0x0000008000017945 */ /* 0x000fe40003800000 */
[----:B------:R-:W-:Y:S01]  /*2620*/  FMUL R12, R13, R156 ;  /* 0x0000009c0d0c7220 */ /* 0x000fe20000400000 */
[----:B------:R-:W-:-:S03]  /*2630*/  ISETP.GT.AND P2, PT, R0, RZ, P1 ;  /* 0x000000ff0000720c */ /* 0x000fc60000f44270 */
[----:B------:R-:W-:-:S05]  /*2640*/  FFMA R12, R27, R155, R12 ;  /* 0x0000009b1b0c7223 */ /* 0x000fca000000000c */
[----:B------:R-:W-:-:S05]  /*2650*/  F2FP.BF16.F32.PACK_AB R12, RZ, R12 ;  /* 0x0000000cff0c723e */ /* 0x000fca00000010ff */
[----:B------:R3:W-:Y:S01]  /*2660*/  @P0 STG.E.U16 desc[UR36][R10.64+0x2], R12 ;  /* 0x0000020c0a000986 */ /* 0x0007e2000c101524 */
[----:B------:R-:W-:Y:S05]  /*2670*/  @!P2 BRA `(.L_x_39) ;  /* 0x000000000004a947 */ /* 0x000fea0003800000 */
[----:B------:R4:W5:Y:S02]  /*2680*/  LDG.E.LTC128B.U16 R24, desc[UR36][R6.64+0x10] ;  /* 0x0000102406187981 */ /* 0x000964000c1e1520 */
.L_x_39:
[----:B------:R-:W-:Y:S05]  /*2690*/  BSYNC B1 ;  /* 0x0000000000017941 */ /* 0x000fea0003800000 */
.L_x_38:
        /* <DEDUP_REMOVED lines=10> */
.L_x_41:
[----:B------:R-:W-:Y:S05]  /*2740*/  BSYNC B1 ;  /* 0x0000000000017941 */ /* 0x000fea0003800000 */
.L_x_40:
[----:B0----5:R-:W-:Y:S01]  /*2750*/  IMAD.U32 R13, R24, 0x10000, RZ ;  /* 0x00010000180d7824 */ /* 0x021fe200078e00ff */
[----:B------:R-:W-:Y:S01]  /*2760*/  ISETP.GT.AND P1, PT, R0, 0x8, P1 ;  /* 0x000000080000780c */ /* 0x000fe20000f24270 */
[----:B------:R-:W-:Y:S02]  /*2770*/  BSSY B1, `(.L_x_42) ;  /* 0x0000007000017945 */ /* 0x000fe40003800000 */
[----:B---3--:R-:W-:-:S04]  /*2780*/  FMUL R12, R13, R156 ;  /* 0x0000009c0d0c7220 */ /* 0x008fc80000400000 */
[----:B------:R-:W-:-:S05]  /*2790*/  FFMA R12, R29, R155, R12 ;  /* 0x0000009b1d0c7223 */ /* 0x000fca000000000c */
[----:B------:R-:W-:-:S05]  /*27a0*/  F2FP.BF16.F32.PACK_AB R12, RZ, R12 ;  /* 0x0000000cff0c723e */ /* 0x000fca00000010ff */
[----:B------:R0:W-:Y:S01]  /*27b0*/  @P3 STG.E.U16 desc[UR36][R4.64+0x12], R12 ;  /* 0x0000120c04003986 */ /* 0x0001e2000c101524 */
[----:B------:R-:W-:Y:S05]  /*27c0*/  @!P1 BRA `(.L_x_43) ;  /* 0x0000000000049947 */ /* 0x000fea0003800000 */
[----:B------:R3:W5:Y:S02]  /*27d0*/  LDG.E.LTC128B.U16 R24, desc[UR36][R8.64+0x10] ;  /* 0x0000102408187981 */ /* 0x000764000c1e1520 */
.L_x_43:
[----:B------:R-:W-:Y:S05]  /*27e0*/  BSYNC B1 ;  /* 0x0000000000017941 */ /* 0x000fea0003800000 */
.L_x_42:
[----:B-----5:R-:W-:Y:S01]  /*27f0*/  IMAD.U32 R13, R24, 0x10000, RZ ;  /* 0x00010000180d7824 */ /* 0x020fe200078e00ff */
[----:B------:R-:W-:Y:S01]  /*2800*/  ISETP.GT.AND P0, PT, R0, 0x8, P0 ;  /* 0x000000080000780c */ /* 0x000fe20000704270 */
[----:B------:R-:W-:Y:S02]  /*2810*/  BSSY B1, `(.L_x_44) ;  /* 0x0000007000017945 */ /* 0x000fe40003800000 */
[----:B------:R-:W-:-:S04]  /*2820*/  FMUL R13, R13, R156 ;  /* 0x0000009c0d0d7220 */ /* 0x000fc80000400000 */
[----:B------:R-:W-:-:S05]  /*2830*/  FFMA R13, R30, R155, R13 ;  /* 0x0000009b1e0d7223 */ /* 0x000fca000000000d */
[----:B------:R-:W-:-:S05]  /*2840*/  F2FP.BF16.F32.PACK_AB R13, RZ, R13 ;  /* 0x0000000dff0d723e */ /* 0x000fca00000010ff */
[----:B------:R0:W-:Y:S01]  /*2850*/  @P1 STG.E.U16 desc[UR36][R10.64+0x10], R13 ;  /* 0x0000100d0a001986 */ /* 0x0001e2000c101524 */
[----:B------:R-:W-:Y:S05]  /*2860*/  @!P0 BRA `(.L_x_45) ;  /* 0x0000000000048947 */ /* 0x000fea0003800000 */
[----:B------:R0:W5:Y:S02]  /*2870*/  LDG.E.LTC128B.U16 R24, desc[UR36][R8.64+0x12] ;  /* 0x0000122408187981 */ /* 0x000164000c1e1520 */
.L_x_45:
[----:B------:R-:W-:Y:S05]  /*2880*/  BSYNC B1 ;  /* 0x0000000000017941 */ /* 0x000fea0003800000 */
.L_x_44:
[----:B0----5:R-:W-:Y:S01]  /*2890*/  IMAD.U32 R13, R24, 0x10000, RZ ;  /* 0x00010000180d7824 */ /* 0x021fe200078e00ff */
        /* <DEDUP_REMOVED lines=9> */
.L_x_47:
[----:B------:R-:W-:Y:S05]  /*2930*/  BSYNC B1 ;  /* 0x0000000000017941 */ /* 0x000fea0003800000 */
.L_x_46:
        /* <DEDUP_REMOVED lines=10> */
.L_x_49:
[----:B------:R-:W-:Y:S05]  /*29e0*/  BSYNC B1 ;  /* 0x0000000000017941 */ /* 0x000fea0003800000 */
.L_x_48:
[----:B0----5:R-:W-:Y:S01]  /*29f0*/  IMAD.U32 R13, R24, 0x10000, RZ ;  /* 0x00010000180d7824 */ /* 0x021fe200078e00ff */
        /* <DEDUP_REMOVED lines=8> */
.L_x_51:
[----:B------:R-:W-:Y:S05]  /*2a80*/  BSYNC B1 ;  /* 0x0000000000017941 */ /* 0x000fea0003800000 */
.L_x_50:
        /* <DEDUP_REMOVED lines=9> */
.L_x_53:
[----:B------:R-:W-:Y:S05]  /*2b20*/  BSYNC B1 ;  /* 0x0000000000017941 */ /* 0x000fea0003800000 */
.L_x_52:
        /* <DEDUP_REMOVED lines=10> */
.L_x_55:
[----:B------:R-:W-:Y:S05]  /*2bd0*/  BSYNC B1 ;  /* 0x0000000000017941 */ /* 0x000fea0003800000 */
.L_x_54:
        /* <DEDUP_REMOVED lines=10> */
.L_x_57:
[----:B------:R-:W-:Y:S05]  /*2c80*/  BSYNC B1 ;  /* 0x0000000000017941 */ /* 0x000fea0003800000 */
.L_x_56:
        /* <DEDUP_REMOVED lines=9> */
.L_x_59:
[----:B------:R-:W-:Y:S05]  /*2d20*/  BSYNC B1 ;  /* 0x0000000000017941 */ /* 0x000fea0003800000 */
.L_x_58:
        /* <DEDUP_REMOVED lines=9> */
.L_x_61:
[----:B------:R-:W-:Y:S05]  /*2dc0*/  BSYNC B1 ;  /* 0x0000000000017941 */ /* 0x000fea0003800000 */
.L_x_60:
        /* <DEDUP_REMOVED lines=10> */
.L_x_63:
[----:B------:R-:W-:Y:S05]  /*2e70*/  BSYNC B1 ;  /* 0x0000000000017941 */ /* 0x000fea0003800000 */
.L_x_62:
        /* <DEDUP_REMOVED lines=10> */
.L_x_65:
[----:B------:R-:W-:Y:S05]  /*2f20*/  BSYNC B1 ;  /* 0x0000000000017941 */ /* 0x000fea0003800000 */
.L_x_64:
        /* <DEDUP_REMOVED lines=9> */
.L_x_67:
[----:B------:R-:W-:Y:S05]  /*2fc0*/  BSYNC B1 ;  /* 0x0000000000017941 */ /* 0x000fea0003800000 */
.L_x_66:
        /* <DEDUP_REMOVED lines=9> */
.L_x_69:
[----:B------:R-:W-:Y:S05]  /*3060*/  BSYNC B1 ;  /* 0x0000000000017941 */ /* 0x000fea0003800000 */
.L_x_68:
        /* <DEDUP_REMOVED lines=10> */
.L_x_71:
[----:B------:R-:W-:Y:S05]  /*3110*/  BSYNC B1 ;  /* 0x0000000000017941 */ /* 0x000fea0003800000 */
.L_x_70:
        /* <DEDUP_REMOVED lines=10> */
.L_x_73:
[----:B------:R-:W-:Y:S05]  /*31c0*/  BSYNC B1 ;  /* 0x0000000000017941 */ /* 0x000fea0003800000 */
.L_x_72:
        /* <DEDUP_REMOVED lines=9> */
.L_x_75:
[----:B------:R-:W-:Y:S05]  /*3260*/  BSYNC B1 ;  /* 0x0000000000017941 */ /* 0x000fea0003800000 */
.L_x_74:
        /* <DEDUP_REMOVED lines=9> */
.L_x_77:
[----:B------:R-:W-:Y:S05]  /*3300*/  BSYNC B1 ;  /* 0x0000000000017941 */ /* 0x000fea0003800000 */
.L_x_76:
        /* <DEDUP_REMOVED lines=10> */
.L_x_79:
[----:B------:R-:W-:Y:S05]  /*33b0*/  BSYNC B1 ;  /* 0x0000000000017941 */ /* 0x000fea0003800000 */
.L_x_78:
        /* <DEDUP_REMOVED lines=10> */
.L_x_81:
[----:B------:R-:W-:Y:S05]  /*3460*/  BSYNC B1 ;  /* 0x0000000000017941 */ /* 0x000fea0003800000 */
.L_x_80:
        /* <DEDUP_REMOVED lines=9> */
.L_x_83:
[----:B------:R-:W-:Y:S05]  /*3500*/  BSYNC B1 ;  /* 0x0000000000017941 */ /* 0x000fea0003800000 */
.L_x_82:
        /* <DEDUP_REMOVED lines=9> */
.L_x_85:
[----:B------:R-:W-:Y:S05]  /*35a0*/  BSYNC B1 ;  /* 0x0000000000017941 */ /* 0x000fea0003800000 */
.L_x_84:
        /* <DEDUP_REMOVED lines=10> */
.L_x_87:
[----:B------:R-:W-:Y:S05]  /*3650*/  BSYNC B1 ;  /* 0x0000000000017941 */ /* 0x000fea0003800000 */
.L_x_86:
        /* <DEDUP_REMOVED lines=10> */
.L_x_89:
[----:B------:R-:W-:Y:S05]  /*3700*/  BSYNC B1 ;  /* 0x0000000000017941 */ /* 0x000fea0003800000 */
.L_x_88:
        /* <DEDUP_REMOVED lines=9> */
.L_x_91:
[----:B------:R-:W-:Y:S05]  /*37a0*/  BSYNC B1 ;  /* 0x0000000000017941 */ /* 0x000fea0003800000 */
.L_x_90:
        /* <DEDUP_REMOVED lines=9> */
.L_x_93:
[----:B------:R-:W-:Y:S05]  /*3840*/  BSYNC B1 ;  /* 0x0000000000017941 */ /* 0x000fea0003800000 */
.L_x_92:
        /* <DEDUP_REMOVED lines=10> */
.L_x_95:
[----:B------:R-:W-:Y:S05]  /*38f0*/  BSYNC B1 ;  /* 0x0000000000017941 */ /* 0x000fea0003800000 */
.L_x_94:
        /* <DEDUP_REMOVED lines=10> */
.L_x_97:
[----:B------:R-:W-:Y:S05]  /*39a0*/  BSYNC B1 ;  /* 0x0000000000017941 */ /* 0x000fea0003800000 */
.L_x_96:
        /* <DEDUP_REMOVED lines=9> */
.L_x_99:
[----:B------:R-:W-:Y:S05]  /*3a40*/  BSYNC B1 ;  /* 0x0000000000017941 */ /* 0x000fea0003800000 */
.L_x_98:
        /* <DEDUP_REMOVED lines=9> */
.L_x_101:
[----:B------:R-:W-:Y:S05]  /*3ae0*/  BSYNC B1 ;  /* 0x0000000000017941 */ /* 0x000fea0003800000 */
.L_x_100:
        /* <DEDUP_REMOVED lines=10> */
.L_x_103:
[----:B------:R-:W-:Y:S05]  /*3b90*/  BSYNC B1 ;  /* 0x0000000000017941 */ /* 0x000fea0003800000 */
.L_x_102:
        /* <DEDUP_REMOVED lines=10> */
.L_x_105:
[----:B------:R-:W-:Y:S05]  /*3c40*/  BSYNC B1 ;  /* 0x0000000000017941 */ /* 0x000fea0003800000 */
.L_x_104:
        /* <DEDUP_REMOVED lines=9> */
.L_x_107:
[----:B------:R-:W-:Y:S05]  /*3ce0*/  BSYNC B1 ;  /* 0x0000000000017941 */ /* 0x000fea0003800000 */
.L_x_106:
        /* <DEDUP_REMOVED lines=9> */
.L_x_109:
[----:B------:R-:W-:Y:S05]  /*3d80*/  BSYNC B1 ;  /* 0x0000000000017941 */ /* 0x000fea0003800000 */
.L_x_108:
        /* <DEDUP_REMOVED lines=10> */
.L_x_111:
[----:B------:R-:W-:Y:S05]  /*3e30*/  BSYNC B1 ;  /* 0x0000000000017941 */ /* 0x000fea0003800000 */
.L_x_110:
        /* <DEDUP_REMOVED lines=10> */
.L_x_113:
[----:B------:R-:W-:Y:S05]  /*3ee0*/  BSYNC B1 ;  /* 0x0000000000017941 */ /* 0x000fea0003800000 */
.L_x_112:
        /* <DEDUP_REMOVED lines=9> */
.L_x_115:
[----:B------:R-:W-:Y:S05]  /*3f80*/  BSYNC B1 ;  /* 0x0000000000017941 */ /* 0x000fea0003800000 */
.L_x_114:
        /* <DEDUP_REMOVED lines=9> */
.L_x_117:
[----:B------:R-:W-:Y:S05]  /*4020*/  BSYNC B1 ;  /* 0x0000000000017941 */ /* 0x000fea0003800000 */
.L_x_116:
        /* <DEDUP_REMOVED lines=10> */
.L_x_119:
[----:B------:R-:W-:Y:S05]  /*40d0*/  BSYNC B1 ;  /* 0x0000000000017941 */ /* 0x000fea0003800000 */
.L_x_118:
        /* <DEDUP_REMOVED lines=10> */
.L_x_121:
[----:B------:R-:W-:Y:S05]  /*4180*/  BSYNC B1 ;  /* 0x0000000000017941 */ /* 0x000fea0003800000 */
.L_x_120:
        /* <DEDUP_REMOVED lines=9> */
.L_x_123:
[----:B------:R-:W-:Y:S05]  /*4220*/  BSYNC B1 ;  /* 0x0000000000017941 */ /* 0x000fea0003800000 */
.L_x_122:
        /* <DEDUP_REMOVED lines=9> */
.L_x_125:
[----:B------:R-:W-:Y:S05]  /*42c0*/  BSYNC B1 ;  /* 0x0000000000017941 */ /* 0x000fea0003800000 */
.L_x_124:
        /* <DEDUP_REMOVED lines=10> */
.L_x_127:
[----:B------:R-:W-:Y:S05]  /*4370*/  BSYNC B1 ;  /* 0x0000000000017941 */ /* 0x000fea0003800000 */
.L_x_126:
        /* <DEDUP_REMOVED lines=10> */
.L_x_129:
[----:B------:R-:W-:Y:S05]  /*4420*/  BSYNC B1 ;  /* 0x0000000000017941 */ /* 0x000fea0003800000 */
.L_x_128:
        /* <DEDUP_REMOVED lines=9> */
.L_x_131:
[----:B------:R-:W-:Y:S05]  /*44c0*/  BSYNC B1 ;  /* 0x0000000000017941 */ /* 0x000fea0003800000 */
.L_x_130:
        /* <DEDUP_REMOVED lines=9> */
.L_x_133:
[----:B------:R-:W-:Y:S05]  /*4560*/  BSYNC B1 ;  /* 0x0000000000017941 */ /* 0x000fea0003800000 */
.L_x_132:
        /* <DEDUP_REMOVED lines=10> */
.L_x_135:
[----:B------:R-:W-:Y:S05]  /*4610*/  BSYNC B1 ;  /* 0x0000000000017941 */ /* 0x000fea0003800000 */
.L_x_134:
        /* <DEDUP_REMOVED lines=10> */
.L_x_137:
[----:B------:R-:W-:Y:S05]  /*46c0*/  BSYNC B1 ;  /* 0x0000000000017941 */ /* 0x000fea0003800000 */
.L_x_136:
        /* <DEDUP_REMOVED lines=9> */
.L_x_139:
[----:B------:R-:W-:Y:S05]  /*4760*/  BSYNC B1 ;  /* 0x0000000000017941 */ /* 0x000fea0003800000 */
.L_x_138:
        /* <DEDUP_REMOVED lines=9> */
.L_x_141:
[----:B------:R-:W-:Y:S05]  /*4800*/  BSYNC B1 ;  /* 0x0000000000017941 */ /* 0x000fea0003800000 */
.L_x_140:
        /* <DEDUP_REMOVED lines=10> */
.L_x_143:
[----:B------:R-:W-:Y:S05]  /*48b0*/  BSYNC B1 ;  /* 0x0000000000017941 */ /* 0x000fea0003800000 */
.L_x_142:
        /* <DEDUP_REMOVED lines=10> */
.L_x_145:
[----:B------:R-:W-:Y:S05]  /*4960*/  BSYNC B1 ;  /* 0x0000000000017941 */ /* 0x000fea0003800000 */
.L_x_144:
        /* <DEDUP_REMOVED lines=9> */
.L_x_147:
[----:B------:R-:W-:Y:S05]  /*4a00*/  BSYNC B1 ;  /* 0x0000000000017941 */ /* 0x000fea0003800000 */
.L_x_146:
        /* <DEDUP_REMOVED lines=9> */
.L_x_149:
[----:B------:R-:W-:Y:S05]  /*4aa0*/  BSYNC B1 ;  /* 0x0000000000017941 */ /* 0x000fea0003800000 */
.L_x_148:
        /* <DEDUP_REMOVED lines=10> */
.L_x_151:
[----:B------:R-:W-:Y:S05]  /*4b50*/  BSYNC B1 ;  /* 0x0000000000017941 */ /* 0x000fea0003800000 */
.L_x_150:
        /* <DEDUP_REMOVED lines=10> */
.L_x_153:
[----:B------:R-:W-:Y:S05]  /*4c00*/  BSYNC B1 ;  /* 0x0000000000017941 */ /* 0x000fea0003800000 */
.L_x_152:
        /* <DEDUP_REMOVED lines=9> */
.L_x_155:
[----:B------:R-:W-:Y:S05]  /*4ca0*/  BSYNC B1 ;  /* 0x0000000000017941 */ /* 0x000fea0003800000 */
.L_x_154:
        /* <DEDUP_REMOVED lines=9> */
.L_x_157:
[----:B------:R-:W-:Y:S05]  /*4d40*/  BSYNC B1 ;  /* 0x0000000000017941 */ /* 0x000fea0003800000 */
.L_x_156:
        /* <DEDUP_REMOVED lines=10> */
.L_x_159:
[----:B------:R-:W-:Y:S05]  /*4df0*/  BSYNC B1 ;  /* 0x0000000000017941 */ /* 0x000fea0003800000 */
.L_x_158:
        /* <DEDUP_REMOVED lines=10> */
.L_x_161:
[----:B------:R-:W-:Y:S05]  /*4ea0*/  BSYNC B1 ;  /* 0x0000000000017941 */ /* 0x000fea0003800000 */
.L_x_160:
        /* <DEDUP_REMOVED lines=9> */
.L_x_163:
[----:B------:R-:W-:Y:S05]  /*4f40*/  BSYNC B1 ;  /* 0x0000000000017941 */ /* 0x000fea0003800000 */
.L_x_162:
        /* <DEDUP_REMOVED lines=9> */
.L_x_165:
[----:B------:R-:W-:Y:S05]  /*4fe0*/  BSYNC B1 ;  /* 0x0000000000017941 */ /* 0x000fea0003800000 */
.L_x_164:
        /* <DEDUP_REMOVED lines=10> */
.L_x_167:
[----:B------:R-:W-:Y:S05]  /*5090*/  BSYNC B1 ;  /* 0x0000000000017941 */ /* 0x000fea0003800000 */
.L_x_166:
        /* <DEDUP_REMOVED lines=10> */
.L_x_169:
[----:B------:R-:W-:Y:S05]  /*5140*/  BSYNC B1 ;  /* 0x0000000000017941 */ /* 0x000fea0003800000 */
.L_x_168:
        /* <DEDUP_REMOVED lines=9> */
.L_x_171:
[----:B------:R-:W-:Y:S05]  /*51e0*/  BSYNC B1 ;  /* 0x0000000000017941 */ /* 0x000fea0003800000 */
.L_x_170:
        /* <DEDUP_REMOVED lines=9> */
.L_x_173:
[----:B------:R-:W-:Y:S05]  /*5280*/  BSYNC B1 ;  /* 0x0000000000017941 */ /* 0x000fea0003800000 */
.L_x_172:
        /* <DEDUP_REMOVED lines=10> */
.L_x_175:
[----:B------:R-:W-:Y:S05]  /*5330*/  BSYNC B1 ;  /* 0x0000000000017941 */ /* 0x000fea0003800000 */
.L_x_174:
        /* <DEDUP_REMOVED lines=10> */
.L_x_177:
[----:B------:R-:W-:Y:S05]  /*53e0*/  BSYNC B1 ;  /* 0x0000000000017941 */ /* 0x000fea0003800000 */
.L_x_176:
        /* <DEDUP_REMOVED lines=9> */
.L_x_179:
[----:B------:R-:W-:Y:S05]  /*5480*/  BSYNC B1 ;  /* 0x0000000000017941 */ /* 0x000fea0003800000 */
.L_x_178:
        /* <DEDUP_REMOVED lines=9> */
.L_x_181:
[----:B------:R-:W-:Y:S05]  /*5520*/  BSYNC B1 ;  /* 0x0000000000017941 */ /* 0x000fea0003800000 */
.L_x_180:
        /* <DEDUP_REMOVED lines=10> */
.L_x_183:
[----:B------:R-:W-:Y:S05]  /*55d0*/  BSYNC B1 ;  /* 0x0000000000017941 */ /* 0x000fea0003800000 */
.L_x_182:
        /* <DEDUP_REMOVED lines=10> */
.L_x_185:
[----:B------:R-:W-:Y:S05]  /*5680*/  BSYNC B1 ;  /* 0x0000000000017941 */ /* 0x000fea0003800000 */
.L_x_184:
        /* <DEDUP_REMOVED lines=9> */
.L_x_187:
[----:B------:R-:W-:Y:S05]  /*5720*/  BSYNC B1 ;  /* 0x0000000000017941 */ /* 0x000fea0003800000 */
.L_x_186:
        /* <DEDUP_REMOVED lines=9> */
.L_x_189:
[----:B------:R-:W-:Y:S05]  /*57c0*/  BSYNC B1 ;  /* 0x0000000000017941 */ /* 0x000fea0003800000 */
.L_x_188:
        /* <DEDUP_REMOVED lines=10> */
.L_x_191:
[----:B------:R-:W-:Y:S05]  /*5870*/  BSYNC B1 ;  /* 0x0000000000017941 */ /* 0x000fea0003800000 */
.L_x_190:
        /* <DEDUP_REMOVED lines=10> */
.L_x_193:
[----:B------:R-:W-:Y:S05]  /*5920*/  BSYNC B1 ;  /* 0x0000000000017941 */ /* 0x000fea0003800000 */
.L_x_192:
        /* <DEDUP_REMOVED lines=9> */
.L_x_195:
[----:B------:R-:W-:Y:S05]  /*59c0*/  BSYNC B1 ;  /* 0x0000000000017941 */ /* 0x000fea0003800000 */
.L_x_194:
        /* <DEDUP_REMOVED lines=9> */
.L_x_197:
[----:B------:R-:W-:Y:S05]  /*5a60*/  BSYNC B1 ;  /* 0x0000000000017941 */ /* 0x000fea0003800000 */
.L_x_196:
        /* <DEDUP_REMOVED lines=10> */
.L_x_199:
[----:B------:R-:W-:Y:S05]  /*5b10*/  BSYNC B1 ;  /* 0x0000000000017941 */ /* 0x000fea0003800000 */
.L_x_198:
        /* <DEDUP_REMOVED lines=10> */
.L_x_201:
[----:B------:R-:W-:Y:S05]  /*5bc0*/  BSYNC B1 ;  /* 0x0000000000017941 */ /* 0x000fea0003800000 */
.L_x_200:
        /* <DEDUP_REMOVED lines=9> */
.L_x_203:
[----:B------:R-:W-:Y:S05]  /*5c60*/  BSYNC B1 ;  /* 0x0000000000017941 */ /* 0x000fea0003800000 */
.L_x_202:
        /* <DEDUP_REMOVED lines=9> */
.L_x_205:
[----:B------:R-:W-:Y:S05]  /*5d00*/  BSYNC B1 ;  /* 0x0000000000017941 */ /* 0x000fea0003800000 */
.L_x_204:
        /* <DEDUP_REMOVED lines=10> */
.L_x_207:
[----:B------:R-:W-:Y:S05]  /*5db0*/  BSYNC B1 ;  /* 0x0000000000017941 */ /* 0x000fea0003800000 */
.L_x_206:
        /* <DEDUP_REMOVED lines=10> */
.L_x_209:
[----:B------:R-:W-:Y:S05]  /*5e60*/  BSYNC B1 ;  /* 0x0000000000017941 */ /* 0x000fea0003800000 */
.L_x_208:
        /* <DEDUP_REMOVED lines=9> */
.L_x_211:
[----:B------:R-:W-:Y:S05]  /*5f00*/  BSYNC B1 ;  /* 0x0000000000017941 */ /* 0x000fea0003800000 */
.L_x_210:
        /* <DEDUP_REMOVED lines=9> */
.L_x_213:
[----:B------:R-:W-:Y:S05]  /*5fa0*/  BSYNC B1 ;  /* 0x0000000000017941 */ /* 0x000fea0003800000 */
.L_x_212:
        /* <DEDUP_REMOVED lines=10> */
.L_x_215:
[----:B------:R-:W-:Y:S05]  /*6050*/  BSYNC B1 ;  /* 0x0000000000017941 */ /* 0x000fea0003800000 */
.L_x_214:
        /* <DEDUP_REMOVED lines=10> */
.L_x_217:
[----:B------:R-:W-:Y:S05]  /*6100*/  BSYNC B1 ;  /* 0x0000000000017941 */ /* 0x000fea0003800000 */
.L_x_216:
        /* <DEDUP_REMOVED lines=9> */
.L_x_219:
[----:B------:R-:W-:Y:S05]  /*61a0*/  BSYNC B1 ;  /* 0x0000000000017941 */ /* 0x000fea0003800000 */
.L_x_218:
        /* <DEDUP_REMOVED lines=9> */
.L_x_221:
[----:B------:R-:W-:Y:S05]  /*6240*/  BSYNC B1 ;  /* 0x0000000000017941 */ /* 0x000fea0003800000 */
.L_x_220:
        /* <DEDUP_REMOVED lines=10> */
.L_x_223:
[----:B------:R-:W-:Y:S05]  /*62f0*/  BSYNC B1 ;  /* 0x0000000000017941 */ /* 0x000fea0003800000 */
.L_x_222:
        /* <DEDUP_REMOVED lines=10> */
.L_x_225:
[----:B------:R-:W-:Y:S05]  /*63a0*/  BSYNC B1 ;  /* 0x0000000000017941 */ /* 0x000fea0003800000 */
.L_x_224:
        /* <DEDUP_REMOVED lines=9> */
.L_x_227:
[----:B------:R-:W-:Y:S05]  /*6440*/  BSYNC B1 ;  /* 0x0000000000017941 */ /* 0x000fea0003800000 */
.L_x_226:
        /* <DEDUP_REMOVED lines=9> */
.L_x_229:
[----:B------:R-:W-:Y:S05]  /*64e0*/  BSYNC B1 ;  /* 0x0000000000017941 */ /* 0x000fea0003800000 */
.L_x_228:
        /* <DEDUP_REMOVED lines=10> */
.L_x_231:
[----:B------:R-:W-:Y:S05]  /*6590*/  BSYNC B1 ;  /* 0x0000000000017941 */ /* 0x000fea0003800000 */
.L_x_230:
        /* <DEDUP_REMOVED lines=10> */
.L_x_233:
[----:B------:R-:W-:Y:S05]  /*6640*/  BSYNC B1 ;  /* 0x0000000000017941 */ /* 0x000fea0003800000 */
.L_x_232:
        /* <DEDUP_REMOVED lines=9> */
.L_x_235:
[----:B------:R-:W-:Y:S05]  /*66e0*/  BSYNC B1 ;  /* 0x0000000000017941 */ /* 0x000fea0003800000 */
.L_x_234:
        /* <DEDUP_REMOVED lines=9> */
.L_x_237:
[----:B------:R-:W-:Y:S05]  /*6780*/  BSYNC B1 ;  /* 0x0000000000017941 */ /* 0x000fea0003800000 */
.L_x_236:
        /* <DEDUP_REMOVED lines=10> */
.L_x_239:
[----:B------:R-:W-:Y:S05]  /*6830*/  BSYNC B1 ;  /* 0x0000000000017941 */ /* 0x000fea0003800000 */
.L_x_238:
        /* <DEDUP_REMOVED lines=10> */
.L_x_241:
[----:B------:R-:W-:Y:S05]  /*68e0*/  BSYNC B1 ;  /* 0x0000000000017941 */ /* 0x000fea0003800000 */
.L_x_240:
        /* <DEDUP_REMOVED lines=9> */
.L_x_243:
[----:B------:R-:W-:Y:S05]  /*6980*/  BSYNC B1 ;  /* 0x0000000000017941 */ /* 0x000fea0003800000 */
.L_x_242:
        /* <DEDUP_REMOVED lines=9> */
.L_x_245:
[----:B------:R-:W-:Y:S05]  /*6a20*/  BSYNC B1 ;  /* 0x0000000000017941 */ /* 0x000fea0003800000 */
.L_x_244:
        /* <DEDUP_REMOVED lines=10> */
.L_x_247:
[----:B------:R-:W-:Y:S05]  /*6ad0*/  BSYNC B1 ;  /* 0x0000000000017941 */ /* 0x000fea0003800000 */
.L_x_246:
        /* <DEDUP_REMOVED lines=10> */
.L_x_249:
[----:B------:R-:W-:Y:S05]  /*6b80*/  BSYNC B1 ;  /* 0x0000000000017941 */ /* 0x000fea0003800000 */
.L_x_248:
        /* <DEDUP_REMOVED lines=9> */
.L_x_251:
[----:B------:R-:W-:Y:S05]  /*6c20*/  BSYNC B1 ;  /* 0x0000000000017941 */ /* 0x000fea0003800000 */
.L_x_250:
        /* <DEDUP_REMOVED lines=9> */
.L_x_253:
[----:B------:R-:W-:Y:S05]  /*6cc0*/  BSYNC B1 ;  /* 0x0000000000017941 */ /* 0x000fea0003800000 */
.L_x_252:
        /* <DEDUP_REMOVED lines=10> */
.L_x_255:
[----:B------:R-:W-:Y:S05]  /*6d70*/  BSYNC B1 ;  /* 0x0000000000017941 */ /* 0x000fea0003800000 */
.L_x_254:
        /* <DEDUP_REMOVED lines=10> */
.L_x_257:
[----:B------:R-:W-:Y:S05]  /*6e20*/  BSYNC B1 ;  /* 0x0000000000017941 */ /* 0x000fea0003800000 */
.L_x_256:
        /* <DEDUP_REMOVED lines=9> */
.L_x_259:
[----:B------:R-:W-:Y:S05]  /*6ec0*/  BSYNC B1 ;  /* 0x0000000000017941 */ /* 0x000fea0003800000 */
.L_x_258:
        /* <DEDUP_REMOVED lines=9> */
.L_x_261:
[----:B------:R-:W-:Y:S05]  /*6f60*/  BSYNC B1 ;  /* 0x0000000000017941 */ /* 0x000fea0003800000 */
.L_x_260:
        /* <DEDUP_REMOVED lines=10> */
.L_x_263:
[----:B------:R-:W-:Y:S05]  /*7010*/  BSYNC B1 ;  /* 0x0000000000017941 */ /* 0x000fea0003800000 */
.L_x_262:
        /* <DEDUP_REMOVED lines=10> */
.L_x_265:
[----:B------:R-:W-:Y:S05]  /*70c0*/  BSYNC B1 ;  /* 0x0000000000017941 */ /* 0x000fea0003800000 */
.L_x_264:
        /* <DEDUP_REMOVED lines=9> */
.L_x_267:
[----:B------:R-:W-:Y:S05]  /*7160*/  BSYNC B1 ;  /* 0x0000000000017941 */ /* 0x000fea0003800000 */
.L_x_266:
        /* <DEDUP_REMOVED lines=9> */
.L_x_269:
[----:B------:R-:W-:Y:S05]  /*7200*/  BSYNC B1 ;  /* 0x0000000000017941 */ /* 0x000fea0003800000 */
.L_x_268:
        /* <DEDUP_REMOVED lines=10> */
.L_x_271:
[----:B------:R-:W-:Y:S05]  /*72b0*/  BSYNC B1 ;  /* 0x0000000000017941 */ /* 0x000fea0003800000 */
.L_x_270:
        /* <DEDUP_REMOVED lines=10> */
.L_x_273:
[----:B------:R-:W-:Y:S05]  /*7360*/  BSYNC B1 ;  /* 0x0000000000017941 */ /* 0x000fea0003800000 */
.L_x_272:
        /* <DEDUP_REMOVED lines=9> */
.L_x_275:
[----:B------:R-:W-:Y:S05]  /*7400*/  BSYNC B1 ;  /* 0x0000000000017941 */ /* 0x000fea0003800000 */
.L_x_274:
        /* <DEDUP_REMOVED lines=9> */
.L_x_277:
[----:B------:R-:W-:Y:S05]  /*74a0*/  BSYNC B1 ;  /* 0x0000000000017941 */ /* 0x000fea0003800000 */
.L_x_276:
        /* <DEDUP_REMOVED lines=10> */
.L_x_279:
[----:B------:R-:W-:Y:S05]  /*7550*/  BSYNC B1 ;  /* 0x0000000000017941 */ /* 0x000fea0003800000 */
.L_x_278:
        /* <DEDUP_REMOVED lines=10> */
.L_x_281:
[----:B------:R-:W-:Y:S05]  /*7600*/  BSYNC B1 ;  /* 0x0000000000017941 */ /* 0x000fea0003800000 */
.L_x_280:
[----:B-----5:R-:W-:Y:S01]  /*7610*/  IMAD.U32 R3, R24, 0x10000, RZ ;  /* 0x0001000018037824 */ /* 0x020fe200078e00ff */
[----:B------:R-:W-:Y:S01]  /*7620*/  ISETP.GT.AND P1, PT, R0, 0x8, P1 ;  /* 0x000000080000780c */ /* 0x000fe20000f24270 */
[----:B------:R-:W-:Y:S02]  /*7630*/  BSSY B1, `(.L_x_282) ;  /* 0x0000007000017945 */ /* 0x000fe40003800000 */
[----:B01--4-:R-:W-:-:S04]  /*7640*/  FMUL R6, R3, R156 ;  /* 0x0000009c03067220 */ /* 0x013fc80000400000 */
[----:B------:R-:W-:-:S05]  /*7650*/  FFMA R6, R149, R155, R6 ;  /* 0x0000009b95067223 */ /* 0x000fca0000000006 */
[----:B------:R-:W-:-:S05]  /*7660*/  F2FP.BF16.F32.PACK_AB R6, RZ, R6 ;  /* 0x00000006ff06723e */ /* 0x000fca00000010ff */
[----:B------:R0:W-:Y:S01]  /*7670*/  @P3 STG.E.U16 desc[UR36][R4.64+0x1f2], R6 ;  /* 0x0001f20604003986 */ /* 0x0001e2000c101524 */
[----:B------:R-:W-:Y:S05]  /*7680*/  @!P1 BRA `(.L_x_283) ;  /* 0x0000000000049947 */ /* 0x000fea0003800000 */
[----:B------:R1:W5:Y:S02]  /*7690*/  LDG.E.LTC128B.U16 R24, desc[UR36][R8.64+0x1f0] ;  /* 0x0001f02408187981 */ /* 0x000364000c1e1520 */
.L_x_283:
[----:B------:R-:W-:Y:S05]  /*76a0*/  BSYNC B1 ;  /* 0x0000000000017941 */ /* 0x000fea0003800000 */
.L_x_282:
[----:B-----5:R-:W-:Y:S01]  /*76b0*/  IMAD.U32 R3, R24, 0x10000, RZ ;  /* 0x0001000018037824 */ /* 0x020fe200078e00ff */
[----:B------:R-:W-:Y:S01]  /*76c0*/  ISETP.GT.AND P0, PT, R0, 0x8, P0 ;  /* 0x000000080000780c */ /* 0x000fe20000704270 */
[----:B0-----:R-:W-:Y:S01]  /*76d0*/  @P1 IMAD.MOV.U32 R4, RZ, RZ, R10 ;  /* 0x000000ffff041224 */ /* 0x001fe200078e000a */
[----:B------:R-:W-:Y:S01]  /*76e0*/  BSSY B1, `(.L_x_284) ;  /* 0x0000008000017945 */ /* 0x000fe20003800000 */
[----:B------:R-:W-:Y:S01]  /*76f0*/  FMUL R3, R3, R156 ;  /* 0x0000009c03037220 */ /* 0x000fe20000400000 */
[----:B------:R-:W-:-:S03]  /*7700*/  @P1 IMAD.MOV.U32 R5, RZ, RZ, R11 ;  /* 0x000000ffff051224 */ /* 0x000fc600078e000b */
[----:B------:R-:W-:-:S05]  /*7710*/  FFMA R3, R150, R155, R3 ;  /* 0x0000009b96037223 */ /* 0x000fca0000000003 */
[----:B------:R-:W-:-:S05]  /*7720*/  F2FP.BF16.F32.PACK_AB R3, RZ, R3 ;  /* 0x00000003ff03723e */ /* 0x000fca00000010ff */
[----:B------:R0:W-:Y:S01]  /*7730*/  @P1 STG.E.U16 desc[UR36][R4.64+0x1f0], R3 ;  /* 0x0001f00304001986 */ /* 0x0001e2000c101524 */
[----:B------:R-:W-:Y:S05]  /*7740*/  @!P0 BRA `(.L_x_285) ;  /* 0x0000000000048947 */ /* 0x000fea0003800000 */
[----:B------:R4:W5:Y:S02]  /*7750*/  LDG.E.LTC128B.U16 R24, desc[UR36][R8.64+0x1f2] ;  /* 0x0001f22408187981 */ /* 0x000964000c1e1520 */
.L_x_285:
[----:B------:R-:W-:Y:S05]  /*7760*/  BSYNC B1 ;  /* 0x0000000000017941 */ /* 0x000fea0003800000 */
.L_x_284:
[----:B------:R-:W-:Y:S05]  /*7770*/  @!P0 BRA `(.L_x_286) ;  /* 0x0000002400308947 */ /* 0x000fea0003800000 */
[----:B0----5:R-:W-:-:S04]  /*7780*/  IMAD.U32 R3, R24, 0x10000, RZ ;  /* 0x0001000018037824 */ /* 0x021fc800078e00ff */
[----:B------:R-:W-:-:S04]  /*7790*/  FMUL R0, R3, R156 ;  /* 0x0000009c03007220 */ /* 0x000fc80000400000 */
[----:B------:R-:W-:-:S05]  /*77a0*/  FFMA R0, R151, R155, R0 ;  /* 0x0000009b97007223 */ /* 0x000fca0000000000 */
[----:B------:R-:W-:-:S05]  /*77b0*/  F2FP.BF16.F32.PACK_AB R0, RZ, R0 ;  /* 0x00000000ff00723e */ /* 0x000fca00000010ff */
[----:B------:R0:W-:Y:S01]  /*77c0*/  STG.E.U16 desc[UR36][R10.64+0x1f2], R0 ;  /* 0x0001f2000a007986 */ /* 0x0001e2000c101524 */
[----:B------:R-:W-:Y:S05]  /*77d0*/  BRA `(.L_x_286) ;  /* 0x0000002400187947 */ /* 0x000fea0003800000 */
.L_x_33:
[----:B------:R-:W-:Y:S01]  /*77e0*/  ISETP.GT.AND P0, PT, R3, 0x1, PT ;  /* 0x000000010300780c */ /* 0x000fe20003f04270 */
[----:B------:R-:W-:Y:S01]  /*77f0*/  ULDC.64 UR4, c[0x0][0x5c0] ;  /* 0x0001700000047ab9 */ /* 0x000fe20000000a00 */
[-C--:B------:R-:W-:Y:S01]  /*7800*/  FMUL R24, R24, R155.reuse ;  /* 0x0000009b18187220 */ /* 0x080fe20000400000 */
[-C--:B------:R-:W-:Y:S01]  /*7810*/  FMUL R25, R25, R155.reuse ;  /* 0x0000009b19197220 */ /* 0x080fe20000400000 */
[----:B------:R-:W-:Y:S01]  /*7820*/  ISETP.GT.AND P3, PT, R0, RZ, P0 ;  /* 0x000000ff0000720c */ /* 0x000fe20000764270 */
[-C--:B------:R-:W-:Y:S01]  /*7830*/  FMUL R26, R26, R155.reuse ;  /* 0x0000009b1a1a7220 */ /* 0x080fe20000400000 */
[----:B------:R-:W-:Y:S01]  /*7840*/  LEA R4, P4, R160, UR4, 0x1 ;  /* 0x00000004a0047c11 */ /* 0x000fe2000f8808ff */
[-C--:B------:R-:W-:Y:S01]  /*7850*/  FMUL R27, R27, R155.reuse ;  /* 0x0000009b1b1b7220 */ /* 0x080fe20000400000 */
[----:B------:R-:W-:Y:S01]  /*7860*/  F2FP.BF16.F32.PACK_AB R24, RZ, R24 ;  /* 0x00000018ff18723e */ /* 0x000fe200000010ff */
[-C--:B------:R-:W-:Y:S01]  /*7870*/  FMUL R28, R28, R155.reuse ;  /* 0x0000009b1c1c7220 */ /* 0x080fe20000400000 */
[----:B------:R-:W-:Y:S01]  /*7880*/  LEA.HI.X R5, R160, UR5, R153, 0x1, P4 ;  /* 0x00000005a0057c11 */ /* 0x000fe2000a0f0c99 */
[----:B------:R-:W-:Y:S01]  /*7890*/  FMUL R29, R29, R155 ;  /* 0x0000009b1d1d7220 */ /* 0x000fe20000400000 */
[----:B------:R-:W-:Y:S01]  /*78a0*/  F2FP.BF16.F32.PACK_AB R25, RZ, R25 ;  /* 0x00000019ff19723e */ /* 0x000fe200000010ff */
[-C--:B------:R-:W-:Y:S01]  /*78b0*/  FMUL R30, R30, R155.reuse ;  /* 0x0000009b1e1e7220 */ /* 0x080fe20000400000 */
[----:B------:R-:W-:Y:S01]  /*78c0*/  SHF.L.U64.HI R11, R10, 0x4, R11 ;  /* 0x000000040a0b7819 */ /* 0x000fe2000001020b */
[----:B------:R-:W-:Y:S01]  /*78d0*/  @P1 STG.E.U16 desc[UR36][R4.64], R24 ;  /* 0x0000001804001986 */ /* 0x000fe2000c101524 */
[----:B------:R-:W-:Y:S01]  /*78e0*/  ISETP.GT.AND P1, PT, R3, 0x8, PT ;  /* 0x000000080300780c */ /* 0x000fe20003f24270 */
[-C--:B------:R-:W-:Y:S01]  /*78f0*/  FMUL R31, R31, R155.reuse ;  /* 0x0000009b1f1f7220 */ /* 0x080fe20000400000 */
[----:B------:R-:W-:Y:S01]  /*7900*/  ISETP.GT.AND P4, PT, R0, 0x8, P0 ;  /* 0x000000080000780c */ /* 0x000fe20000784270 */
[----:B------:R-:W-:Y:S01]  /*7910*/  @P3 STG.E.U16 desc[UR36][R4.64+0x2], R25 ;  /* 0x0000021904003986 */ /* 0x000fe2000c101524 */
[----:B------:R-:W-:Y:S01]  /*7920*/  LEA R6, P3, R10, R4, 0x4 ;  /* 0x000000040a067211 */ /* 0x000fe200078620ff */
[-C--:B------:R-:W-:Y:S01]  /*7930*/  FMUL R32, R32, R155.reuse ;  /* 0x0000009b20207220 */ /* 0x080fe20000400000 */
[C---:B------:R-:W-:Y:S01]  /*7940*/  ISETP.GT.AND P2, PT, R0.reuse, 0x8, P2 ;  /* 0x000000080000780c */ /* 0x040fe20001744270 */
[-C--:B------:R-:W-:Y:S01]  /*7950*/  FMUL R33, R33, R155.reuse ;  /* 0x0000009b21217220 */ /* 0x080fe20000400000 */
[----:B------:R-:W-:Y:S01]  /*7960*/  ISETP.GT.AND P0, PT, R3, 0x9, PT ;  /* 0x000000090300780c */ /* 0x000fe20003f04270 */
[----:B------:R-:W-:Y:S01]  /*7970*/  IMAD.X R7, R11, 0x1, R5, P3 ;  /* 0x000000010b077824 */ /* 0x000fe200018e0605 */
[----:B------:R-:W-:Y:S01]  /*7980*/  ISETP.GT.AND P5, PT, R0, RZ, P1 ;  /* 0x000000ff0000720c */ /* 0x000fe20000fa4270 */
[-C--:B------:R-:W-:Y:S01]  /*7990*/  FMUL R34, R34, R155.reuse ;  /* 0x0000009b22227220 */ /* 0x080fe20000400000 */
[----:B------:R-:W-:Y:S01]  /*79a0*/  ISETP.GT.AND P3, PT, R0, RZ, P0 ;  /* 0x000000ff0000720c */ /* 0x000fe20000764270 */
[-C--:B------:R-:W-:Y:S01]  /*79b0*/  FMUL R35, R35, R155.reuse ;  /* 0x0000009b23237220 */ /* 0x080fe20000400000 */
[----:B------:R-:W-:Y:S01]  /*79c0*/  F2FP.BF16.F32.PACK_AB R26, RZ, R26 ;  /* 0x0000001aff1a723e */ /* 0x000fe200000010ff */
[----:B------:R-:W-:Y:S01]  /*79d0*/  FMUL R36, R36, R155 ;  /* 0x0000009b24247220 */ /* 0x000fe20000400000 */
[----:B------:R-:W-:Y:S01]  /*79e0*/  F2FP.BF16.F32.PACK_AB R27, RZ, R27 ;  /* 0x0000001bff1b723e */ /* 0x000fe200000010ff */
[----:B------:R-:W-:Y:S01]  /*79f0*/  FMUL R37, R37, R155 ;  /* 0x0000009b25257220 */ /* 0x000fe20000400000 */
[----:B------:R-:W-:Y:S01]  /*7a00*/  F2FP.BF16.F32.PACK_AB R28, RZ, R28 ;  /* 0x0000001cff1c723e */ /* 0x000fe200000010ff */
[----:B------:R-:W-:Y:S01]  /*7a10*/  @P2 STG.E.U16 desc[UR36][R6.64], R26 ;  /* 0x0000001a06002986 */ /* 0x000fe2000c101524 */
[----:B------:R-:W-:Y:S01]  /*7a20*/  F2FP.BF16.F32.PACK_AB R29, RZ, R29 ;  /* 0x0000001dff1d723e */ /* 0x000fe200000010ff */
[-C--:B------:R-:W-:Y:S01]  /*7a30*/  FMUL R38, R38, R155.reuse ;  /* 0x0000009b26267220 */ /* 0x080fe20000400000 */
[C---:B------:R-:W-:Y:S01]  /*7a40*/  ISETP.GT.AND P2, PT, R0.reuse, 0x8, P1 ;  /* 0x000000080000780c */ /* 0x040fe20000f44270 */
[----:B------:R-:W-:Y:S01]  /*7a50*/  @P4 STG.E.U16 desc[UR36][R6.64+0x2], R27 ;  /* 0x0000021b06004986 */ /* 0x000fe2000c101524 */
[----:B------:R-:W-:Y:S01]  /*7a60*/  ISETP.GT.AND P1, PT, R3, 0x10, PT ;  /* 0x000000100300780c */ /* 0x000fe20003f24270 */
[-C--:B------:R-:W-:Y:S01]  /*7a70*/  FMUL R39, R39, R155.reuse ;  /* 0x0000009b27277220 */ /* 0x080fe20000400000 */
[----:B------:R-:W-:Y:S01]  /*7a80*/  F2FP.BF16.F32.PACK_AB R30, RZ, R30 ;  /* 0x0000001eff1e723e */ /* 0x000fe200000010ff */
[----:B------:R-:W-:Y:S01]  /*7a90*/  @P5 STG.E.U16 desc[UR36][R4.64+0x10], R28 ;  /* 0x0000101c04005986 */ /* 0x000fe2000c101524 */
[----:B------:R-:W-:Y:S01]  /*7aa0*/  ISETP.GT.AND P4, PT, R0, RZ, P1 ;  /* 0x000000ff0000720c */ /* 0x000fe20000f84270 */
[----:B------:R-:W-:Y:S01]  /*7ab0*/  FMUL R40, R40, R155 ;  /* 0x0000009b28287220 */ /* 0x000fe20000400000 */
[----:B------:R-:W-:Y:S01]  /*7ac0*/  F2FP.BF16.F32.PACK_AB R31, RZ, R31 ;  /* 0x0000001fff1f723e */ /* 0x000fe200000010ff */
[----:B------:R-:W-:Y:S01]  /*7ad0*/  @P3 STG.E.U16 desc[UR36][R4.64+0x12], R29 ;  /* 0x0000121d04003986 */ /* 0x000fe2000c101524 */
[----:B------:R-:W-:Y:S01]  /*7ae0*/  ISETP.GT.AND P3, PT, R0, 0x8, P0 ;  /* 0x000000080000780c */ /* 0x000fe20000764270 */
[-C--:B------:R-:W-:Y:S01]  /*7af0*/  FMUL R41, R41, R155.reuse ;  /* 0x0000009b29297220 */ /* 0x080fe20000400000 */
[----:B------:R-:W-:Y:S01]  /*7b00*/  ISETP.GT.AND P0, PT, R3, 0x11, PT ;  /* 0x000000110300780c */ /* 0x000fe20003f04270 */
[----:B------:R-:W-:Y:S01]  /*7b10*/  @P2 STG.E.U16 desc[UR36][R6.64+0x10], R30 ;  /* 0x0000101e06002986 */ /* 0x000fe2000c101524 */
[----:B------:R-:W-:Y:S01]  /*7b20*/  F2FP.BF16.F32.PACK_AB R32, RZ, R32 ;  /* 0x00000020ff20723e */ /* 0x000fe200000010ff */
[-C--:B------:R-:W-:Y:S01]  /*7b30*/  FMUL R42, R42, R155.reuse ;  /* 0x0000009b2a2a7220 */ /* 0x080fe20000400000 */
[C---:B------:R-:W-:Y:S01]  /*7b40*/  ISETP.GT.AND P5, PT, R0.reuse, RZ, P0 ;  /* 0x000000ff0000720c */ /* 0x040fe200007a4270 */
[-C--:B------:R-:W-:Y:S01]  /*7b50*/  FMUL R43, R43, R155.reuse ;  /* 0x0000009b2b2b7220 */ /* 0x080fe20000400000 */
[----:B------:R-:W-:Y:S01]  /*7b60*/  ISETP.GT.AND P2, PT, R0, 0x8, P1 ;  /* 0x000000080000780c */ /* 0x000fe20000f44270 */
[-C--:B------:R-:W-:Y:S01]  /*7b70*/  FMUL R44, R44, R155.reuse ;  /* 0x0000009b2c2c7220 */ /* 0x080fe20000400000 */
[----:B------:R-:W-:Y:S01]  /*7b80*/  ISETP.GT.AND P1, PT, R3, 0x18, PT ;  /* 0x000000180300780c */ /* 0x000fe20003f24270 */
[----:B------:R-:W-:Y:S01]  /*7b90*/  FMUL R45, R45, R155 ;  /* 0x0000009b2d2d7220 */ /* 0x000fe20000400000 */
[----:B------:R-:W-:Y:S01]  /*7ba0*/  F2FP.BF16.F32.PACK_AB R33, RZ, R33 ;  /* 0x00000021ff21723e */ /* 0x000fe200000010ff */
[----:B------:R-:W-:Y:S01]  /*7bb0*/  @P3 STG.E.U16 desc[UR36][R6.64+0x12], R31 ;  /* 0x0000121f06003986 */ /* 0x000fe2000c101524 */
[----:B------:R-:W-:Y:S01]  /*7bc0*/  ISETP.GT.AND P3, PT, R0, 0x8, P0 ;  /* 0x000000080000780c */ /* 0x000fe20000764270 */
[-C--:B------:R-:W-:Y:S01]  /*7bd0*/  FMUL R46, R46, R155.reuse ;  /* 0x0000009b2e2e7220 */ /* 0x080fe20000400000 */
[----:B------:R-:W-:Y:S01]  /*7be0*/  ISETP.GT.AND P0, PT, R3, 0x19, PT ;  /* 0x000000190300780c */ /* 0x000fe20003f04270 */
[----:B------:R-:W-:Y:S01]  /*7bf0*/  @P4 STG.E.U16 desc[UR36][R4.64+0x20], R32 ;  /* 0x0000202004004986 */ /* 0x000fe2000c101524 */
[C---:B------:R-:W-:Y:S01]  /*7c00*/  ISETP.GT.AND P4, PT, R0.reuse, RZ, P1 ;  /* 0x000000ff0000720c */ /* 0x040fe20000f84270 */
[-C--:B------:R-:W-:Y:S01]  /*7c10*/  FMUL R47, R47, R155.reuse ;  /* 0x0000009b2f2f7220 */ /* 0x080fe20000400000 */
[----:B------:R-:W-:Y:S01]  /*7c20*/  F2FP.BF16.F32.PACK_AB R34, RZ, R34 ;  /* 0x00000022ff22723e */ /* 0x000fe200000010ff */
[----:B------:R-:W-:Y:S01]  /*7c30*/  @P5 STG.E.U16 desc[UR36][R4.64+0x22], R33 ;  /* 0x0000222104005986 */ /* 0x000fe2000c101524 */
[----:B------:R-:W-:Y:S01]  /*7c40*/  ISETP.GT.AND P5, PT, R0, RZ, P0 ;  /* 0x000000ff0000720c */ /* 0x000fe200007a4270 */
[----:B------:R-:W-:Y:S01]  /*7c50*/  FMUL R48, R48, R155 ;  /* 0x0000009b30307220 */ /* 0x000fe20000400000 */
[----:B------:R-:W-:Y:S01]  /*7c60*/  F2FP.BF16.F32.PACK_AB R35, RZ, R35 ;  /* 0x00000023ff23723e */ /* 0x000fe200000010ff */
[----:B------:R-:W-:Y:S01]  /*7c70*/  @P2 STG.E.U16 desc[UR36][R6.64+0x20], R34 ;  /* 0x0000202206002986 */ /* 0x000fe2000c101524 */
[----:B------:R-:W-:Y:S01]  /*7c80*/  F2FP.BF16.F32.PACK_AB R36, RZ, R36 ;  /* 0x00000024ff24723e */ /* 0x000fe200000010ff */
[-C--:B------:R-:W-:Y:S01]  /*7c90*/  FMUL R49, R49, R155.reuse ;  /* 0x0000009b31317220 */ /* 0x080fe20000400000 */
[----:B------:R-:W-:Y:S01]  /*7ca0*/  ISETP.GT.AND P2, PT, R0, 0x8, P1 ;  /* 0x000000080000780c */ /* 0x000fe20000f44270 */
[----:B------:R-:W-:Y:S01]  /*7cb0*/  @P3 STG.E.U16 desc[UR36][R6.64+0x22], R35 ;  /* 0x0000222306003986 */ /* 0x000fe2000c101524 */
[----:B------:R-:W-:Y:S01]  /*7cc0*/  ISETP.GT.AND P1, PT, R3, 0x20, PT ;  /* 0x000000200300780c */ /* 0x000fe20003f24270 */
[----:B------:R-:W-:Y:S01]  /*7cd0*/  FMUL R50, R50, R155 ;  /* 0x0000009b32327220 */ /* 0x000fe20000400000 */
[----:B------:R-:W-:Y:S01]  /*7ce0*/  F2FP.BF16.F32.PACK_AB R37, RZ, R37 ;  /* 0x00000025ff25723e */ /* 0x000fe200000010ff */
[----:B------:R-:W-:Y:S01]  /*7cf0*/  @P4 STG.E.U16 desc[UR36][R4.64+0x30], R36 ;  /* 0x0000302404004986 */ /* 0x000fe2000c101524 */
[C---:B------:R-:W-:Y:S01]  /*7d00*/  ISETP.GT.AND P3, PT, R0.reuse, 0x8, P0 ;  /* 0x000000080000780c */ /* 0x040fe20000764270 */
[-C--:B------:R-:W-:Y:S01]  /*7d10*/  FMUL R51, R51, R155.reuse ;  /* 0x0000009b33337220 */ /* 0x080fe20000400000 */
[----:B------:R-:W-:Y:S01]  /*7d20*/  ISETP.GT.AND P0, PT, R3, 0x21, PT ;  /* 0x000000210300780c */ /* 0x000fe20003f04270 */
[----:B------:R-:W-:Y:S01]  /*7d30*/  @P5 STG.E.U16 desc[UR36][R4.64+0x32], R37 ;  /* 0x0000322504005986 */ /* 0x000fe2000c101524 */
[----:B------:R-:W-:Y:S01]  /*7d40*/  ISETP.GT.AND P4, PT, R0, RZ, P1 ;  /* 0x000000ff0000720c */ /* 0x000fe20000f84270 */
[-C--:B------:R-:W-:Y:S01]  /*7d50*/  FMUL R52, R52, R155.reuse ;  /* 0x0000009b34347220 */ /* 0x080fe20000400000 */
[----:B------:R-:W-:Y:S01]  /*7d60*/  F2FP.BF16.F32.PACK_AB R38, RZ, R38 ;  /* 0x00000026ff26723e */ /* 0x000fe200000010ff */
[-C--:B------:R-:W-:Y:S01]  /*7d70*/  FMUL R53, R53, R155.reuse ;  /* 0x0000009b35357220 */ /* 0x080fe20000400000 */
        /* <DEDUP_REMOVED lines=325> */
[----:B------:R-:W-:Y:S01]  /*91d0*/  FMUL R151, R151, R155 ;  /* 0x0000009b97977220 */ /* 0x000fe20000400000 */
[----:B------:R-:W-:Y:S01]  /*91e0*/  ISETP.GT.AND P2, PT, R0, 0x8, P1 ;  /* 0x000000080000780c */ /* 0x000fe20000f44270 */
[----:B------:R-:W-:Y:S01]  /*91f0*/  @P3 STG.E.U16 desc[UR36][R6.64+0x132], R103 ;  /* 0x0001326706003986 */ /* 0x000fe2000c101524 */
[----:B------:R-:W-:-:S02]  /*9200*/  ISETP.GT.AND P1, PT, R3, 0xa8, PT ;  /* 0x000000a80300780c */ /* 0x000fc40003f24270 */
[----:B------:R-:W-:Y:S01]  /*9210*/  F2FP.BF16.F32.PACK_AB R105, RZ, R105 ;  /* 0x00000069ff69723e */ /* 0x000fe200000010ff */
[----:B------:R-:W-:Y:S01]  /*9220*/  @P4 STG.E.U16 desc[UR36][R4.64+0x140], R104 ;  /* 0x0001406804004986 */ /* 0x000fe2000c101524 */
[C---:B------:R-:W-:Y:S02]  /*9230*/  ISETP.GT.AND P3, PT, R0.reuse, 0x8, P0 ;  /* 0x000000080000780c */ /* 0x040fe40000764270 */
[----:B------:R-:W-:Y:S01]  /*9240*/  ISETP.GT.AND P0, PT, R3, 0xa9, PT ;  /* 0x000000a90300780c */ /* 0x000fe20003f04270 */
[----:B------:R-:W-:Y:S01]  /*9250*/  @P5 STG.E.U16 desc[UR36][R4.64+0x142], R105 ;  /* 0x0001426904005986 */ /* 0x000fe2000c101524 */
[C---:B------:R-:W-:Y:S02]  /*9260*/  ISETP.GT.AND P4, PT, R0.reuse, RZ, P1 ;  /* 0x000000ff0000720c */ /* 0x040fe40000f84270 */
[----:B------:R-:W-:Y:S02]  /*9270*/  F2FP.BF16.F32.PACK_AB R106, RZ, R106 ;  /* 0x0000006aff6a723e */ /* 0x000fe400000010ff */
[----:B------:R-:W-:-:S02]  /*9280*/  ISETP.GT.AND P5, PT, R0, RZ, P0 ;  /* 0x000000ff0000720c */ /* 0x000fc400007a4270 */
[----:B------:R-:W-:Y:S01]  /*9290*/  F2FP.BF16.F32.PACK_AB R107, RZ, R107 ;  /* 0x0000006bff6b723e */ /* 0x000fe200000010ff */
[----:B------:R-:W-:Y:S01]  /*92a0*/  @P2 STG.E.U16 desc[UR36][R6.64+0x140], R106 ;  /* 0x0001406a06002986 */ /* 0x000fe2000c101524 */
[----:B------:R-:W-:Y:S02]  /*92b0*/  F2FP.BF16.F32.PACK_AB R108, RZ, R108 ;  /* 0x0000006cff6c723e */ /* 0x000fe400000010ff */
[C---:B------:R-:W-:Y:S01]  /*92c0*/  ISETP.GT.AND P2, PT, R0.reuse, 0x8, P1 ;  /* 0x000000080000780c */ /* 0x040fe20000f44270 */
[----:B------:R-:W-:Y:S01]  /*92d0*/  @P3 STG.E.U16 desc[UR36][R6.64+0x142], R107 ;  /* 0x0001426b06003986 */ /* 0x000fe2000c101524 */
[----:B------:R-:W-:Y:S02]  /*92e0*/  ISETP.GT.AND P1, PT, R3, 0xb0, PT ;  /* 0x000000b00300780c */ /* 0x000fe40003f24270 */
[----:B------:R-:W-:Y:S01]  /*92f0*/  F2FP.BF16.F32.PACK_AB R109, RZ, R109 ;  /* 0x0000006dff6d723e */ /* 0x000fe200000010ff */
[----:B------:R-:W-:Y:S01]  /*9300*/  @P4 STG.E.U16 desc[UR36][R4.64+0x150], R108 ;  /* 0x0001506c04004986 */ /* 0x000fe2000c101524 */
[----:B------:R-:W-:-:S02]  /*9310*/  ISETP.GT.AND P3, PT, R0, 0x8, P0 ;  /* 0x000000080000780c */ /* 0x000fc40000764270 */
[----:B------:R-:W-:Y:S01]  /*9320*/  ISETP.GT.AND P0, PT, R3, 0xb1, PT ;  /* 0x000000b10300780c */ /* 0x000fe20003f04270 */
[----:B------:R-:W-:Y:S01]  /*9330*/  @P5 STG.E.U16 desc[UR36][R4.64+0x152], R109 ;  /* 0x0001526d04005986 */ /* 0x000fe2000c101524 */
[C---:B------:R-:W-:Y:S02]  /*9340*/  ISETP.GT.AND P4, PT, R0.reuse, RZ, P1 ;  /* 0x000000ff0000720c */ /* 0x040fe40000f84270 */
[----:B------:R-:W-:Y:S02]  /*9350*/  F2FP.BF16.F32.PACK_AB R110, RZ, R110 ;  /* 0x0000006eff6e723e */ /* 0x000fe400000010ff */
[----:B------:R-:W-:Y:S02]  /*9360*/  ISETP.GT.AND P5, PT, R0, RZ, P0 ;  /* 0x000000ff0000720c */ /* 0x000fe400007a4270 */
[----:B------:R-:W-:Y:S01]  /*9370*/  F2FP.BF16.F32.PACK_AB R111, RZ, R111 ;  /* 0x0000006fff6f723e */ /* 0x000fe200000010ff */
[----:B------:R-:W-:Y:S01]  /*9380*/  @P2 STG.E.U16 desc[UR36][R6.64+0x150], R110 ;  /* 0x0001506e06002986 */ /* 0x000fe2000c101524 */
[----:B------:R-:W-:-:S02]  /*9390*/  F2FP.BF16.F32.PACK_AB R112, RZ, R112 ;  /* 0x00000070ff70723e */ /* 0x000fc400000010ff */
[C---:B------:R-:W-:Y:S01]  /*93a0*/  ISETP.GT.AND P2, PT, R0.reuse, 0x8, P1 ;  /* 0x000000080000780c */ /* 0x040fe20000f44270 */
[----:B------:R-:W-:Y:S01]  /*93b0*/  @P3 STG.E.U16 desc[UR36][R6.64+0x152], R111 ;  /* 0x0001526f06003986 */ /* 0x000fe2000c101524 */
[C---:B------:R-:W-:Y:S02]  /*93c0*/  ISETP.GT.AND P1, PT, R3.reuse, 0xb8, PT ;  /* 0x000000b80300780c */ /* 0x040fe40003f24270 */
[----:B------:R-:W-:Y:S01]  /*93d0*/  F2FP.BF16.F32.PACK_AB R113, RZ, R113 ;  /* 0x00000071ff71723e */ /* 0x000fe200000010ff */
[----:B------:R-:W-:Y:S01]  /*93e0*/  @P4 STG.E.U16 desc[UR36][R4.64+0x160], R112 ;  /* 0x0001607004004986 */ /* 0x000fe2000c101524 */
[C---:B------:R-:W-:Y:S02]  /*93f0*/  ISETP.GT.AND P3, PT, R0.reuse, 0x8, P0 ;  /* 0x000000080000780c */ /* 0x040fe40000764270 */
[----:B------:R-:W-:Y:S01]  /*9400*/  ISETP.GT.AND P0, PT, R3, 0xb9, PT ;  /* 0x000000b90300780c */ /* 0x000fe20003f04270 */
[----:B------:R-:W-:Y:S01]  /*9410*/  @P5 STG.E.U16 desc[UR36][R4.64+0x162], R113 ;  /* 0x0001627104005986 */ /* 0x000fe2000c101524 */
[----:B------:R-:W-:-:S02]  /*9420*/  ISETP.GT.AND P4, PT, R0, RZ, P1 ;  /* 0x000000ff0000720c */ /* 0x000fc40000f84270 */
[----:B------:R-:W-:Y:S02]  /*9430*/  F2FP.BF16.F32.PACK_AB R114, RZ, R114 ;  /* 0x00000072ff72723e */ /* 0x000fe400000010ff */
[C---:B------:R-:W-:Y:S02]  /*9440*/  ISETP.GT.AND P5, PT, R0.reuse, RZ, P0 ;  /* 0x000000ff0000720c */ /* 0x040fe400007a4270 */
[----:B------:R-:W-:Y:S01]  /*9450*/  F2FP.BF16.F32.PACK_AB R115, RZ, R115 ;  /* 0x00000073ff73723e */ /* 0x000fe200000010ff */
[----:B------:R-:W-:Y:S01]  /*9460*/  @P2 STG.E.U16 desc[UR36][R6.64+0x160], R114 ;  /* 0x0001607206002986 */ /* 0x000fe2000c101524 */
[----:B------:R-:W-:Y:S02]  /*9470*/  F2FP.BF16.F32.PACK_AB R116, RZ, R116 ;  /* 0x00000074ff74723e */ /* 0x000fe400000010ff */
        /* <DEDUP_REMOVED lines=65> */
[----:B------:R-:W-:Y:S02]  /*9890*/  ISETP.GT.AND P5, PT, R0, RZ, P0 ;  /* 0x000000ff0000720c */ /* 0x000fe400007a4270 */
[----:B------:R-:W-:Y:S02]  /*98a0*/  F2FP.BF16.F32.PACK_AB R134, RZ, R134 ;  /* 0x00000086ff86723e */ /* 0x000fe400000010ff */
[----:B------:R-:W-:Y:S02]  /*98b0*/  F2FP.BF16.F32.PACK_AB R135, RZ, R135 ;  /* 0x00000087ff87723e */ /* 0x000fe400000010ff */
[----:B------:R-:W-:Y:S01]  /*98c0*/  F2FP.BF16.F32.PACK_AB R136, RZ, R136 ;  /* 0x00000088ff88723e */ /* 0x000fe200000010ff */
[----:B------:R-:W-:Y:S01]  /*98d0*/  @P2 STG.E.U16 desc[UR36][R6.64+0x1b0], R134 ;  /* 0x0001b08606002986 */ /* 0x000fe2000c101524 */
[----:B------:R-:W-:-:S02]  /*98e0*/  F2FP.BF16.F32.PACK_AB R137, RZ, R137 ;  /* 0x00000089ff89723e */ /* 0x000fc400000010ff */
[C---:B------:R-:W-:Y:S01]  /*98f0*/  ISETP.GT.AND P1, PT, R0.reuse, 0x8, P1 ;  /* 0x000000080000780c */ /* 0x040fe20000f24270 */
[----:B------:R-:W-:Y:S01]  /*9900*/  @P3 STG.E.U16 desc[UR36][R6.64+0x1b2], R135 ;  /* 0x0001b28706003986 */ /* 0x000fe2000c101524 */
[C---:B------:R-:W-:Y:S02]  /*9910*/  ISETP.GT.AND P2, PT, R0.reuse, 0x8, P0 ;  /* 0x000000080000780c */ /* 0x040fe40000744270 */
[C---:B------:R-:W-:Y:S01]  /*9920*/  ISETP.GT.AND P0, PT, R3.reuse, 0xe9, PT ;  /* 0x000000e90300780c */ /* 0x040fe20003f04270 */
[----:B------:R-:W-:Y:S01]  /*9930*/  @P4 STG.E.U16 desc[UR36][R4.64+0x1c0], R136 ;  /* 0x0001c08804004986 */ /* 0x000fe2000c101524 */
[----:B------:R-:W-:Y:S02]  /*9940*/  ISETP.GT.AND P4, PT, R3, 0xe8, PT ;  /* 0x000000e80300780c */ /* 0x000fe40003f84270 */
[----:B------:R-:W-:Y:S01]  /*9950*/  F2FP.BF16.F32.PACK_AB R138, RZ, R138 ;  /* 0x0000008aff8a723e */ /* 0x000fe200000010ff */
[----:B------:R-:W-:Y:S01]  /*9960*/  @P5 STG.E.U16 desc[UR36][R4.64+0x1c2], R137 ;  /* 0x0001c28904005986 */ /* 0x000fe2000c101524 */
[----:B------:R-:W-:-:S02]  /*9970*/  ISETP.GT.AND P5, PT, R0, RZ, P4 ;  /* 0x000000ff0000720c */ /* 0x000fc400027a4270 */
[----:B------:R-:W-:Y:S01]  /*9980*/  F2FP.BF16.F32.PACK_AB R139, RZ, R139 ;  /* 0x0000008bff8b723e */ /* 0x000fe200000010ff */
[----:B------:R-:W-:Y:S01]  /*9990*/  @P1 STG.E.U16 desc[UR36][R6.64+0x1c0], R138 ;  /* 0x0001c08a06001986 */ /* 0x000fe2000c101524 */
[----:B------:R-:W-:Y:S02]  /*99a0*/  F2FP.BF16.F32.PACK_AB R140, RZ, R140 ;  /* 0x0000008cff8c723e */ /* 0x000fe400000010ff */
[C---:B------:R-:W-:Y:S01]  /*99b0*/  ISETP.GT.AND P3, PT, R0.reuse, RZ, P0 ;  /* 0x000000ff0000720c */ /* 0x040fe20000764270 */
[----:B------:R-:W-:Y:S01]  /*99c0*/  @P2 STG.E.U16 desc[UR36][R6.64+0x1c2], R139 ;  /* 0x0001c28b06002986 */ /* 0x000fe2000c101524 */
[C---:B------:R-:W-:Y:S02]  /*99d0*/  ISETP.GT.AND P4, PT, R0.reuse, 0x8, P4 ;  /* 0x000000080000780c */ /* 0x040fe40002784270 */
[----:B------:R-:W-:Y:S02]  /*99e0*/  F2FP.BF16.F32.PACK_AB R141, RZ, R141 ;  /* 0x0000008dff8d723e */ /* 0x000fe400000010ff */
[----:B------:R-:W-:Y:S01]  /*99f0*/  F2FP.BF16.F32.PACK_AB R142, RZ, R142 ;  /* 0x0000008eff8e723e */ /* 0x000fe200000010ff */
[----:B------:R-:W-:Y:S01]  /*9a00*/  @P5 STG.E.U16 desc[UR36][R4.64+0x1d0], R140 ;  /* 0x0001d08c04005986 */ /* 0x000fe2000c101524 */
[----:B------:R-:W-:-:S02]  /*9a10*/  ISETP.GT.AND P5, PT, R0, 0x8, P0 ;  /* 0x000000080000780c */ /* 0x000fc400007a4270 */
[----:B------:R-:W-:Y:S02]  /*9a20*/  F2FP.BF16.F32.PACK_AB R143, RZ, R143 ;  /* 0x0000008fff8f723e */ /* 0x000fe400000010ff */
[C---:B------:R-:W-:Y:S01]  /*9a30*/  ISETP.GT.AND P0, PT, R3.reuse, 0xf1, PT ;  /* 0x000000f10300780c */ /* 0x040fe20003f04270 */
[----:B------:R-:W-:Y:S01]  /*9a40*/  @P3 STG.E.U16 desc[UR36][R4.64+0x1d2], R141 ;  /* 0x0001d28d04003986 */ /* 0x000fe2000c101524 */
[----:B------:R-:W-:Y:S02]  /*9a50*/  ISETP.GT.AND P3, PT, R3, 0xf0, PT ;  /* 0x000000f00300780c */ /* 0x000fe40003f64270 */
[----:B------:R-:W-:Y:S01]  /*9a60*/  F2FP.BF16.F32.PACK_AB R144, RZ, R144 ;  /* 0x00000090ff90723e */ /* 0x000fe200000010ff */
[----:B------:R-:W-:Y:S01]  /*9a70*/  @P4 STG.E.U16 desc[UR36][R6.64+0x1d0], R142 ;  /* 0x0001d08e06004986 */ /* 0x000fe2000c101524 */
[C---:B------:R-:W-:Y:S02]  /*9a80*/  ISETP.GT.AND P4, PT, R0.reuse, RZ, P3 ;  /* 0x000000ff0000720c */ /* 0x040fe40001f84270 */
[----:B------:R-:W-:Y:S01]  /*9a90*/  F2FP.BF16.F32.PACK_AB R145, RZ, R145 ;  /* 0x00000091ff91723e */ /* 0x000fe200000010ff */
[----:B------:R-:W-:Y:S01]  /*9aa0*/  @P5 STG.E.U16 desc[UR36][R6.64+0x1d2], R143 ;  /* 0x0001d28f06005986 */ /* 0x000fe2000c101524 */
[----:B------:R-:W-:-:S02]  /*9ab0*/  ISETP.GT.AND P5, PT, R0, RZ, P0 ;  /* 0x000000ff0000720c */ /* 0x000fc400007a4270 */
[C---:B------:R-:W-:Y:S02]  /*9ac0*/  ISETP.GT.AND P2, PT, R3.reuse, 0xf8, PT ;  /* 0x000000f80300780c */ /* 0x040fe40003f44270 */
[----:B------:R-:W-:Y:S02]  /*9ad0*/  ISETP.GT.AND P1, PT, R3, 0xf9, PT ;  /* 0x000000f90300780c */ /* 0x000fe40003f24270 */
[C---:B------:R-:W-:Y:S02]  /*9ae0*/  ISETP.GT.AND P3, PT, R0.reuse, 0x8, P3 ;  /* 0x000000080000780c */ /* 0x040fe40001f64270 */
[C---:B------:R-:W-:Y:S01]  /*9af0*/  ISETP.GT.AND P0, PT, R0.reuse, 0x8, P0 ;  /* 0x000000080000780c */ /* 0x040fe20000704270 */
[----:B------:R-:W-:Y:S01]  /*9b00*/  @P4 STG.E.U16 desc[UR36][R4.64+0x1e0], R144 ;  /* 0x0001e09004004986 */ /* 0x000fe2000c101524 */
[C---:B------:R-:W-:Y:S02]  /*9b10*/  ISETP.GT.AND P4, PT, R0.reuse, RZ, P1 ;  /* 0x000000ff0000720c */ /* 0x040fe40000f84270 */
[----:B------:R-:W-:Y:S01]  /*9b20*/  F2FP.BF16.F32.PACK_AB R146, RZ, R146 ;  /* 0x00000092ff92723e */ /* 0x000fe200000010ff */
[----:B------:R-:W-:Y:S01]  /*9b30*/  @P5 STG.E.U16 desc[UR36][R4.64+0x1e2], R145 ;  /* 0x0001e29104005986 */ /* 0x000fe2000c101524 */
[----:B------:R-:W-:-:S02]  /*9b40*/  ISETP.GT.AND P5, PT, R0, RZ, P2 ;  /* 0x000000ff0000720c */ /* 0x000fc400017a4270 */
[C---:B------:R-:W-:Y:S02]  /*9b50*/  ISETP.GT.AND P2, PT, R0.reuse, 0x8, P2 ;  /* 0x000000080000780c */ /* 0x040fe40001744270 */
[----:B------:R-:W-:Y:S01]  /*9b60*/  F2FP.BF16.F32.PACK_AB R147, RZ, R147 ;  /* 0x00000093ff93723e */ /* 0x000fe200000010ff */
[----:B------:R-:W-:Y:S01]  /*9b70*/  @P3 STG.E.U16 desc[UR36][R6.64+0x1e0], R146 ;  /* 0x0001e09206003986 */ /* 0x000fe2000c101524 */
[----:B------:R-:W-:Y:S02]  /*9b80*/  ISETP.GT.AND P1, PT, R0, 0x8, P1 ;  /* 0x000000080000780c */ /* 0x000fe40000f24270 */
[----:B------:R-:W-:Y:S01]  /*9b90*/  F2FP.BF16.F32.PACK_AB R148, RZ, R148 ;  /* 0x00000094ff94723e */ /* 0x000fe200000010ff */
[----:B------:R-:W-:Y:S01]  /*9ba0*/  @P0 STG.E.U16 desc[UR36][R6.64+0x1e2], R147 ;  /* 0x0001e29306000986 */ /* 0x000fe2000c101524 */
[----:B------:R-:W-:Y:S02]  /*9bb0*/  F2FP.BF16.F32.PACK_AB R149, RZ, R149 ;  /* 0x00000095ff95723e */ /* 0x000fe400000010ff */
[----:B------:R-:W-:Y:S01]  /*9bc0*/  F2FP.BF16.F32.PACK_AB R150, RZ, R150 ;  /* 0x00000096ff96723e */ /* 0x000fe200000010ff */
[----:B------:R-:W-:Y:S01]  /*9bd0*/  @P5 STG.E.U16 desc[UR36][R4.64+0x1f0], R148 ;  /* 0x0001f09404005986 */ /* 0x000fe2000c101524 */
[----:B------:R-:W-:-:S03]  /*9be0*/  F2FP.BF16.F32.PACK_AB R151, RZ, R151 ;  /* 0x00000097ff97723e */ /* 0x000fc600000010ff */
[----:B------:R0:W-:Y:S02]  /*9bf0*/  @P4 STG.E.U16 desc[UR36][R4.64+0x1f2], R149 ;  /* 0x0001f29504004986 */ /* 0x0001e4000c101524 */
[----:B0-----:R-:W-:Y:S02]  /*9c00*/  @P2 IMAD.MOV.U32 R4, RZ, RZ, R6 ;  /* 0x000000ffff042224 */ /* 0x001fe400078e0006 */
[----:B------:R-:W-:-:S05]  /*9c10*/  @P2 IMAD.MOV.U32 R5, RZ, RZ, R7 ;  /* 0x000000ffff052224 */ /* 0x000fca00078e0007 */
[----:B------:R0:W-:Y:S04]  /*9c20*/  @P2 STG.E.U16 desc[UR36][R4.64+0x1f0], R150 ;  /* 0x0001f09604002986 */ /* 0x0001e8000c101524 */
[----:B------:R0:W-:Y:S02]  /*9c30*/  @P1 STG.E.U16 desc[UR36][R6.64+0x1f2], R151 ;  /* 0x0001f29706001986 */ /* 0x0001e4000c101524 */
.L_x_286:
[----:B------:R-:W-:Y:S05]  /*9c40*/  BSYNC B0 ;  /* 0x0000000000007941 */ /* 0x000fea0003800000 */
.L_x_32:
[----:B------:R-:W-:Y:S01]  /*9c50*/  ULDC UR4, c[0x0][0xc] ;  /* 0x0000030000047ab9 */ /* 0x000fe20000000800 */
[----:B------:R-:W-:Y:S01]  /*9c60*/  ULDC UR5, c[0x0][0x10] ;  /* 0x0000040000057ab9 */ /* 0x000fe20000000800 */
[----:B0-----:R-:W0:Y:S01]  /*9c70*/  LDC R3, c[0x0][0x14] ;  /* 0x00000500ff037b82 */ /* 0x001e220000000800 */
[----:B------:R-:W-:Y:S01]  /*9c80*/  UIMAD.WIDE.U32 UR4, UR4, UR5, URZ ;  /* 0x00000005040472a5 */ /* 0x000fe2000f8e003f */
[----:B------:R-:W-:Y:S01]  /*9c90*/  PRMT R0, RZ, 0x7610, R0 ;  /* 0x00007610ff007816 */ /* 0x000fe20000000000 */
[----:B------:R-:W-:Y:S02]  /*9ca0*/  IMAD.MOV.U32 R153, RZ, RZ, -0x1 ;  /* 0xffffffffff997424 */ /* 0x000fe400078e00ff */
[----:B------:R-:W-:Y:S02]  /*9cb0*/  IMAD.MOV.U32 R23, RZ, RZ, -0x1 ;  /* 0xffffffffff177424 */ /* 0x000fe400078e00ff */
[----:B0-----:R-:W-:-:S04]  /*9cc0*/  IMAD.WIDE.U32 R16, R3, UR4, R16 ;  /* 0x0000000403107c25 */ /* 0x001fc8000f8e0010 */
[----:B------:R-:W-:Y:S01]  /*9cd0*/  IMAD R3, R3, UR5, RZ ;  /* 0x0000000503037c24 */ /* 0x000fe2000f8e02ff */
[----:B------:R-:W-:Y:S02]  /*9ce0*/  ULDC.64 UR4, c[0x0][0x650] ;  /* 0x0001940000047ab9 */ /* 0x000fe40000000a00 */
[----:B------:R-:W-:Y:S01]  /*9cf0*/  ISETP.GE.U32.AND P0, PT, R16, UR4, PT ;  /* 0x0000000410007c0c */ /* 0x000fe2000bf06070 */
[----:B------:R-:W-:-:S05]  /*9d00*/  IMAD.IADD R17, R17, 0x1, R3 ;  /* 0x0000000111117824 */ /* 0x000fca00078e0203 */
[----:B------:R-:W-:-:S13]  /*9d10*/  ISETP.GE.U32.AND.EX P0, PT, R17, UR5, PT, P0 ;  /* 0x0000000511007c0c */ /* 0x000fda000bf06100 */
[----:B------:R-:W-:Y:S05]  /*9d20*/  @P0 BRA `(.L_x_287) ;  /* 0x0000000400640947 */ /* 0x000fea0003800000 */
[----:B------:R-:W0:Y:S01]  /*9d30*/  S2R R12, SR_CTAID.X ;  /* 0x00000000000c7919 */ /* 0x000e220000002500 */
[----:B------:R-:W0:Y:S01]  /*9d40*/  LDC.64 R10, c[0x0][0x628] ;  /* 0x00018a00ff0a7b82 */ /* 0x000e220000000a00 */
[----:B------:R-:W-:Y:S01]  /*9d50*/  ULDC UR4, c[0x0][0x150] ;  /* 0x0000540000047ab9 */ /* 0x000fe20000000800 */
[----:B-1234-:R-:W-:Y:S01]  /*9d60*/  IMAD.MOV.U32 R8, RZ, RZ, R16 ;  /* 0x000000ffff087224 */ /* 0x01efe200078e0010 */
[----:B-----5:R-:W1:Y:S01]  /*9d70*/  S2R R24, SR_CTAID.Y ;  /* 0x0000000000187919 */ /* 0x020e620000002600 */
[----:B------:R-:W-:-:S04]  /*9d80*/  IMAD.MOV.U32 R9, RZ, RZ, R17 ;  /* 0x000000ffff097224 */ /* 0x000fc800078e0011 */
[----:B------:R-:W2:Y:S08]  /*9d90*/  LDC R21, c[0x0][0x144] ;  /* 0x00005100ff157b82 */ /* 0x000eb00000000800 */
[----:B------:R-:W3:Y:S08]  /*9da0*/  LDC R0, c[0x0][0x630] ;  /* 0x00018c00ff007b82 */ /* 0x000ef00000000800 */
[----:B------:R-:W4:Y:S01]  /*9db0*/  LDC.64 R14, c[0x0][0x620] ;  /* 0x00018800ff0e7b82 */ /* 0x000f220000000a00 */
[----:B0-----:R-:W-:-:S04]  /*9dc0*/  ISETP.NE.U32.AND P0, PT, R10, RZ, PT ;  /* 0x000000ff0a00720c */ /* 0x001fc80003f05070 */
[----:B------:R-:W-:Y:S02]  /*9dd0*/  ISETP.NE.AND.EX P0, PT, R11, RZ, PT, P0 ;  /* 0x000000ff0b00720c */ /* 0x000fe40003f05300 */
[----:B------:R-:W-:-:S05]  /*9de0*/  I2FP.F32.U32 R3, R12 ;  /* 0x0000000c00037245 */ /* 0x000fca0000201000 */
[----:B------:R-:W-:-:S04]  /*9df0*/  FMUL R3, R3, UR4 ;  /* 0x0000000403037c20 */ /* 0x000fc80008400000 */
[----:B------:R0:W0:Y:S02]  /*9e00*/  F2I.U32.TRUNC.NTZ R20, R3 ;  /* 0x0000000300147305 */ /* 0x000024000020f000 */
[----:B-123--:R-:W-:Y:S05]  /*9e10*/  @!P0 BRA `(.L_x_288) ;  /* 0x0000000000288947 */ /* 0x00efea0003800000 */
[----:B0-----:R-:W0:Y:S02]  /*9e20*/  LDC R3, c[0x0][0x634] ;  /* 0x00018d00ff037b82 */ /* 0x001e240000000800 */
        /* <DEDUP_REMOVED lines=9> */
.L_x_288:
[----:B------:R-:W1:Y:S01]  /*9ec0*/  LDC.64 R28, c[0x0][0x640] ;  /* 0x00019000ff1c7b82 */ /* 0x000e620000000a00 */
[-CC-:B------:R-:W-:Y:S01]  /*9ed0*/  SHF.R.U64 R23, R8, R0.reuse, R9.reuse ;  /* 0x0000000008177219 */ /* 0x180fe20000001209 */
[----:B0-----:R-:W-:Y:S01]  /*9ee0*/  IMAD.MOV R20, RZ, RZ, -R20 ;  /* 0x000000ffff147224 */ /* 0x001fe200078e0a14 */
[----:B------:R-:W-:Y:S01]  /*9ef0*/  SHF.R.U32.HI R0, RZ, R0, R9 ;  /* 0x00000000ff007219 */ /* 0x000fe20000011609 */
[----:B------:R-:W-:Y:S01]  /*9f00*/  ULDC UR4, c[0x0][0x154] ;  /* 0x0000550000047ab9 */ /* 0x000fe20000000800 */
[----:B------:R-:W-:Y:S01]  /*9f10*/  IADD3 R3, P0, RZ, -R23, RZ ;  /* 0x80000017ff037210 */ /* 0x000fe20007f1e0ff */
[----:B------:R-:W-:Y:S02]  /*9f20*/  IMAD R21, R21, R20, R12 ;  /* 0x0000001415157224 */ /* 0x000fe400078e020c */
[----:B------:R-:W0:Y:S01]  /*9f30*/  LDC R6, c[0x0][0x618] ;  /* 0x00018600ff067b82 */ /* 0x000e220000000800 */
[----:B------:R-:W-:Y:S02]  /*9f40*/  IMAD.MOV.U32 R7, RZ, RZ, 0x1 ;  /* 0x00000001ff077424 */ /* 0x000fe400078e00ff */
[----:B------:R-:W-:-:S04]  /*9f50*/  IMAD.X R5, RZ, RZ, ~R0, P0 ;  /* 0x000000ffff057224 */ /* 0x000fc800000e0e00 */
[-C--:B----4-:R-:W-:Y:S01]  /*9f60*/  IMAD R0, R5, R14.reuse, RZ ;  /* 0x0000000e05007224 */ /* 0x090fe200078e02ff */
[----:B------:R-:W2:Y:S01]  /*9f70*/  LDC R8, c[0x0][0x608] ;  /* 0x00018200ff087b82 */ /* 0x000ea20000000800 */
[----:B------:R-:W-:-:S04]  /*9f80*/  IMAD.WIDE.U32 R4, R3, R14, R16 ;  /* 0x0000000e03047225 */ /* 0x000fc800078e0010 */
[----:B------:R-:W-:Y:S01]  /*9f90*/  IMAD R3, R3, R15, R0 ;  /* 0x0000000f03037224 */ /* 0x000fe200078e0200 */
[----:B------:R-:W-:Y:S02]  /*9fa0*/  I2FP.F32.U32 R0, R24 ;  /* 0x0000001800007245 */ /* 0x000fe40000201000 */
[----:B------:R-:W3:Y:S01]  /*9fb0*/  LDC R26, c[0x0][0x658] ;  /* 0x00019600ff1a7b82 */ /* 0x000ee20000000800 */
[----:B------:R-:W-:Y:S01]  /*9fc0*/  IMAD.IADD R3, R5, 0x1, R3 ;  /* 0x0000000105037824 */ /* 0x000fe200078e0203 */
[----:B-1----:R-:W-:Y:S01]  /*9fd0*/  ISETP.NE.U32.AND P0, PT, R28, RZ, PT ;  /* 0x000000ff1c00720c */ /* 0x002fe20003f05070 */
[----:B------:R-:W-:Y:S01]  /*9fe0*/  FMUL R0, R0, UR4 ;  /* 0x0000000400007c20 */ /* 0x000fe20008400000 */
[----:B------:R-:W-:Y:S02]  /*9ff0*/  IMAD.MOV.U32 R5, RZ, RZ, -0x1 ;  /* 0xffffffffff057424 */ /* 0x000fe400078e00ff */
[----:B------:R-:W-:Y:S01]  /*a000*/  ISETP.NE.AND.EX P0, PT, R29, RZ, PT, P0 ;  /* 0x000000ff1d00720c */ /* 0x000fe20003f05300 */
[----:B------:R1:W4:Y:S01]  /*a010*/  F2I.U32.TRUNC.NTZ R13, R0 ;  /* 0x00000000000d7305 */ /* 0x000322000020f000 */
[----:B------:R-:W1:Y:S01]  /*a020*/  LDC R15, c[0x0][0x148] ;  /* 0x00005200ff0f7b82 */ /* 0x000e620000000800 */
[----:B0-----:R-:W-:-:S02]  /*a030*/  SHF.R.U64 R12, R4, R6, R3 ;  /* 0x00000006040c7219 */ /* 0x001fc40000001203 */
[----:B------:R-:W-:-:S05]  /*a040*/  SHF.R.U32.HI R3, RZ, R6, R3 ;  /* 0x00000006ff037219 */ /* 0x000fca0000011603 */
[----:B------:R-:W0:Y:S01]  /*a050*/  LDC R20, c[0x0][0x600] ;  /* 0x00018000ff147b82 */ /* 0x000e220000000800 */
[-CC-:B--2---:R-:W-:Y:S02]  /*a060*/  SHF.R.U64 R10, R12, R8.reuse, R3.reuse ;  /* 0x000000080c0a7219 */ /* 0x184fe40000001203 */
[----:B------:R-:W-:-:S05]  /*a070*/  SHF.R.U32.HI R3, RZ, R8, R3 ;  /* 0x00000008ff037219 */ /* 0x000fca0000011603 */
[----:B------:R-:W2:Y:S01]  /*a080*/  LDC R27, c[0x0][0x648] ;  /* 0x00019200ff1b7b82 */ /* 0x000ea20000000800 */
[-C--:B---3--:R-:W-:Y:S02]  /*a090*/  SHF.L.U32 R4, R5, R26.reuse, RZ ;  /* 0x0000001a05047219 */ /* 0x088fe400000006ff */
[--C-:B------:R-:W-:Y:S02]  /*a0a0*/  SHF.R.U64 R14, R10, R26, R3.reuse ;  /* 0x0000001a0a0e7219 */ /* 0x100fe40000001203 */
[----:B------:R-:W-:Y:S02]  /*a0b0*/  LOP3.LUT R25, RZ, R4, RZ, 0x33, !PT ;  /* 0x00000004ff197212 */ /* 0x000fe400078e33ff */
[-C--:B------:R-:W-:Y:S01]  /*a0c0*/  SHF.R.U32.HI R5, RZ, R26.reuse, R3 ;  /* 0x0000001aff057219 */ /* 0x080fe20000011603 */
[----:B------:R-:W3:Y:S01]  /*a0d0*/  LDC R30, c[0x0][0x638] ;  /* 0x00018e00ff1e7b82 */ /* 0x000ee20000000800 */
[----:B------:R-:W-:Y:S01]  /*a0e0*/  SHF.L.U32 R154, R7, R26, RZ ;  /* 0x0000001a079a7219 */ /* 0x000fe200000006ff */
[----:B------:R-:W-:-:S06]  /*a0f0*/  IMAD.MOV.U32 R4, RZ, RZ, R14 ;  /* 0x000000ffff047224 */ /* 0x000fcc00078e000e */
[----:B------:R-:W0:Y:S01]  /*a100*/  LDC R31, c[0x0][0x610] ;  /* 0x00018400ff1f7b82 */ /* 0x000e220000000800 */
[----:B----4-:R-:W-:Y:S05]  /*a110*/  @!P0 BRA `(.L_x_289) ;  /* 0x0000000000288947 */ /* 0x010fea0003800000 */
        /* <DEDUP_REMOVED lines=10> */
.L_x_289:
[----:B------:R-:W-:Y:S01]  /*a1c0*/  ISETP.NE.AND P0, PT, R2, 0x1, PT ;  /* 0x000000010200780c */ /* 0x000fe20003f05270 */
[----:B0-----:R-:W-:Y:S01]  /*a1d0*/  VIADD R7, R20, 0xffffffff ;  /* 0xffffffff14077836 */ /* 0x001fe20000000000 */
[----:B-12---:R-:W-:Y:S01]  /*a1e0*/  SHF.R.U64 R0, R4, R27, R5 ;  /* 0x0000001b04007219 */ /* 0x006fe20000001205 */
[----:B------:R-:W-:Y:S01]  /*a1f0*/  IMAD.MOV R13, RZ, RZ, -R13 ;  /* 0x000000ffff0d7224 */ /* 0x000fe200078e0a0d */
[----:B------:R-:W-:Y:S01]  /*a200*/  LOP3.LUT R5, R10, R25, RZ, 0xc0, !PT ;  /* 0x000000190a057212 */ /* 0x000fe200078ec0ff */
[----:B------:R-:W-:Y:S02]  /*a210*/  IMAD.MOV.U32 R4, RZ, RZ, 0x1 ;  /* 0x00000001ff047424 */ /* 0x000fe400078e00ff */
[----:B------:R-:W-:Y:S02]  /*a220*/  IMAD.MOV R3, RZ, RZ, -R0 ;  /* 0x000000ffff037224 */ /* 0x000fe400078e0a00 */
[----:B------:R-:W-:Y:S01]  /*a230*/  IMAD R154, R154, R0, R5 ;  /* 0x000000009a9a7224 */ /* 0x000fe200078e0205 */
[----:B------:R-:W-:Y:S01]  /*a240*/  LOP3.LUT R5, R12, R7, RZ, 0xc0, !PT ;  /* 0x000000070c057212 */ /* 0x000fe200078ec0ff */
[----:B---3--:R-:W-:-:S02]  /*a250*/  IMAD R0, R3, R30, R14 ;  /* 0x0000001e03007224 */ /* 0x008fc400078e020e */
[----:B------:R-:W-:Y:S02]  /*a260*/  @P0 IMAD R21, R15, R13, R24 ;  /* 0x0000000d0f150224 */ /* 0x000fe400078e0218 */
[----:B------:R-:W-:Y:S01]  /*a270*/  IMAD R3, R0, R20, R5 ;  /* 0x0000001400037224 */ /* 0x000fe200078e0205 */
[----:B------:R-:W-:Y:S01]  /*a280*/  PRMT R0, R4, 0x7610, R0 ;  /* 0x0000761004007816 */ /* 0x000fe20000000000 */
[----:B------:R-:W-:-:S05]  /*a290*/  IMAD R154, R154, R31, R21 ;  /* 0x0000001f9a9a7224 */ /* 0x000fca00078e0215 */
[----:B------:R-:W-:Y:S02]  /*a2a0*/  SEL R153, R3, R154, !P0 ;  /* 0x0000009a03997207 */ /* 0x000fe40004000000 */
[----:B------:R-:W-:-:S07]  /*a2b0*/  SEL R154, R154, R3, !P0 ;  /* 0x000000039a9a7207 */ /* 0x000fce0004000000 */
.L_x_287:
[----:B------:R-:W-:-:S13]  /*a2c0*/  LOP3.LUT P0, RZ, R0, 0xff, RZ, 0xc0, !PT ;  /* 0x000000ff00ff7812 */ /* 0x000fda000780c0ff */
[----:B------:R-:W-:Y:S05]  /*a2d0*/  @P0 BRA `(.L_x_290) ;  /* 0xffffff6c00d00947 */ /* 0x000fea000383ffff */
[----:B------:R-:W-:Y:S05]  /*a2e0*/  EXIT ;  /* 0x000000000000794d */ /* 0x000fea0003800000 */
.L_x_7:
        /* <DEDUP_REMOVED lines=26> */
.L_x_292:
[----:B------:R-:W0:Y:S01]  /*a490*/  LDC.64 R28, c[0x0][0x640] ;  /* 0x00019000ff1c7b82 */ /* 0x000e220000000a00 */
[-CC-:B------:R-:W-:Y:S01]  /*a4a0*/  SHF.R.U64 R22, R12, R6.reuse, R13.reuse ;  /* 0x000000060c167219 */ /* 0x180fe2000000120d */
[----:B------:R-:W-:Y:S01]  /*a4b0*/  IMAD.MOV.U32 R30, RZ, RZ, 0x1 ;  /* 0x00000001ff1e7424 */ /* 0x000fe200078e00ff */
[----:B------:R-:W-:Y:S02]  /*a4c0*/  SHF.R.U32.HI R6, RZ, R6, R13 ;  /* 0x00000006ff067219 */ /* 0x000fe4000001160d */
        /* <DEDUP_REMOVED lines=8> */
[----:B------:R-:W-:Y:S01]  /*a550*/  IMAD.IADD R9, R9, 0x1, R11 ;  /* 0x0000000109097824 */ /* 0x000fe200078e020b */
[----:B0-----:R-:W-:-:S04]  /*a560*/  ISETP.NE.U32.AND P0, PT, R28, RZ, PT ;  /* 0x000000ff1c00720c */ /* 0x001fc80003f05070 */
[----:B------:R-:W-:Y:S02]  /*a570*/  ISETP.NE.AND.EX P0, PT, R29, RZ, PT, P0 ;  /* 0x000000ff1d00720c */ /* 0x000fe40003f05300 */
[----:B------:R-:W0:Y:S01]  /*a580*/  LDC R20, c[0x0][0x600] ;  /* 0x00018000ff147b82 */ /* 0x000e220000000800 */
[-CC-:B-1----:R-:W-:Y:S01]  /*a590*/  SHF.R.U64 R14, R8, R10.reuse, R9.reuse ;  /* 0x0000000a080e7219 */ /* 0x182fe20000001209 */
[----:B------:R-:W-:Y:S01]  /*a5a0*/  IMAD.MOV.U32 R8, RZ, RZ, -0x1 ;  /* 0xffffffffff087424 */ /* 0x000fe200078e00ff */
[----:B------:R-:W-:-:S05]  /*a5b0*/  SHF.R.U32.HI R9, RZ, R10, R9 ;  /* 0x0000000aff097219 */ /* 0x000fca0000011609 */
[----:B------:R-:W1:Y:S01]  /*a5c0*/  LDC R24, c[0x0][0x648] ;  /* 0x00019200ff187b82 */ /* 0x000e620000000800 */
[-CC-:B--2---:R-:W-:Y:S02]  /*a5d0*/  SHF.R.U64 R23, R14, R12.reuse, R9.reuse ;  /* 0x0000000c0e177219 */ /* 0x184fe40000001209 */
[----:B------:R-:W-:-:S05]  /*a5e0*/  SHF.R.U32.HI R6, RZ, R12, R9 ;  /* 0x0000000cff067219 */ /* 0x000fca0000011609 */
[----:B------:R-:W2:Y:S01]  /*a5f0*/  LDC R26, c[0x0][0x638] ;  /* 0x00018e00ff1a7b82 */ /* 0x000ea20000000800 */
[-C--:B---3--:R-:W-:Y:S02]  /*a600*/  SHF.L.U32 R8, R8, R27.reuse, RZ ;  /* 0x0000001b08087219 */ /* 0x088fe400000006ff */
[-CC-:B------:R-:W-:Y:S02]  /*a610*/  SHF.R.U64 R25, R23, R27.reuse, R6.reuse ;  /* 0x0000001b17197219 */ /* 0x180fe40000001206 */
[----:B------:R-:W-:Y:S02]  /*a620*/  LOP3.LUT R32, RZ, R8, RZ, 0x33, !PT ;  /* 0x00000008ff207212 */ /* 0x000fe400078e33ff */
[----:B------:R-:W-:Y:S01]  /*a630*/  SHF.R.U32.HI R9, RZ, R27, R6 ;  /* 0x0000001bff097219 */ /* 0x000fe20000011606 */
[----:B------:R-:W3:Y:S01]  /*a640*/  LDC R31, c[0x0][0x610] ;  /* 0x00018400ff1f7b82 */ /* 0x000ee20000000800 */
[----:B------:R-:W-:Y:S01]  /*a650*/  IMAD.MOV.U32 R8, RZ, RZ, R25 ;  /* 0x000000ffff087224 */ /* 0x000fe200078e0019 */
[----:B------:R-:W-:Y:S06]  /*a660*/  @!P0 BRA `(.L_x_293) ;  /* 0x0000000000288947 */ /* 0x000fec0003800000 */
        /* <DEDUP_REMOVED lines=10> */
.L_x_293:
[----:B------:R-:W-:Y:S01]  /*a710*/  ISETP.NE.AND P0, PT, R2, 0x1, PT ;  /* 0x000000010200780c */ /* 0x000fe20003f05270 */
[----:B------:R-:W-:Y:S01]  /*a720*/  IMAD.MOV.U32 R13, RZ, RZ, R22 ;  /* 0x000000ffff0d7224 */ /* 0x000fe200078e0016 */
[----:B-1----:R-:W-:Y:S01]  /*a730*/  SHF.R.U64 R6, R8, R24, R9 ;  /* 0x0000001808067219 */ /* 0x002fe20000001209 */
[----:B0-----:R-:W-:Y:S01]  /*a740*/  VIADD R9, R20, 0xffffffff ;  /* 0xffffffff14097836 */ /* 0x001fe20000000000 */
[----:B------:R-:W-:Y:S02]  /*a750*/  SHF.L.U32 R30, R30, R27, RZ ;  /* 0x0000001b1e1e7219 */ /* 0x000fe400000006ff */
[----:B------:R-:W-:Y:S01]  /*a760*/  LOP3.LUT R5, R23, R32, RZ, 0xc0, !PT ;  /* 0x0000002017057212 */ /* 0x000fe200078ec0ff */
[----:B------:R-:W-:-:S04]  /*a770*/  IMAD.MOV R8, RZ, RZ, -R6 ;  /* 0x000000ffff087224 */ /* 0x000fc800078e0a06 */
[----:B------:R-:W-:Y:S01]  /*a780*/  IMAD R6, R30, R6, R5 ;  /* 0x000000061e067224 */ /* 0x000fe200078e0205 */
[----:B------:R-:W-:Y:S01]  /*a790*/  LOP3.LUT R5, R14, R9, RZ, 0xc0, !PT ;  /* 0x000000090e057212 */ /* 0x000fe200078ec0ff */
[----:B------:R-:W-:Y:S02]  /*a7a0*/  @P0 IMAD R3, R7, R21, R4 ;  /* 0x0000001507030224 */ /* 0x000fe400078e0204 */
[----:B--2---:R-:W-:Y:S02]  /*a7b0*/  IMAD R4, R8, R26, R25 ;  /* 0x0000001a08047224 */ /* 0x004fe400078e0219 */
[----:B---3--:R-:W-:Y:S02]  /*a7c0*/  IMAD R3, R6, R31, R3 ;  /* 0x0000001f06037224 */ /* 0x008fe400078e0203 */
[----:B------:R-:W-:Y:S02]  /*a7d0*/  IMAD R4, R4, R20, R5 ;  /* 0x0000001404047224 */ /* 0x000fe400078e0205 */
[----:B------:R-:W-:-:S03]  /*a7e0*/  IMAD.MOV.U32 R6, RZ, RZ, 0x1 ;  /* 0x00000001ff067424 */ /* 0x000fc600078e00ff */
[----:B------:R-:W-:Y:S02]  /*a7f0*/  SEL R20, R4, R3, !P0 ;  /* 0x0000000304147207 */ /* 0x000fe40004000000 */
[----:B------:R-:W-:-:S07]  /*a800*/  SEL R12, R3, R4, !P0 ;  /* 0x00000004030c7207 */ /* 0x000fce0004000000 */
.L_x_291:
[----:B------:R-:W-:-:S08]  /*a810*/  NOP ;  /* 0x0000000000007918 */ /* 0x000fd00000000000 */
[----:B------:R-:W0:-:S00]  /*a820*/  USETMAXREG.DEALLOC.CTAPOOL 0x28 ;  /* 0x00000028000079c8 */ /* 0x000e0000080e0500 */
[----:B0-----:R-:W-:-:S13]  /*a830*/  ISETP.NE.AND P0, PT, R0, RZ, PT ;  /* 0x000000ff0000720c */ /* 0x001fda0003f05270 */
[----:B------:R-:W-:Y:S05]  /*a840*/  @P0 EXIT ;  /* 0x000000000000094d */ /* 0x000fea0003800000 */
[----:B------:R-:W-:Y:S01]  /*a850*/  LOP3.LUT P0, RZ, R6, 0xff, RZ, 0xc0, !PT ;  /* 0x000000ff06ff7812 */ /* 0x000fe2000780c0ff */
[----:B------:R-:W-:Y:S02]  /*a860*/  IMAD.MOV.U32 R10, RZ, RZ, 0x1 ;  /* 0x00000001ff0a7424 */ /* 0x000fe400078e00ff */
[----:B------:R-:W-:-:S10]  /*a870*/  IMAD.MOV.U32 R9, RZ, RZ, RZ ;  /* 0x000000ffff097224 */ /* 0x000fd400078e00ff */
[----:B------:R-:W-:Y:S05]  /*a880*/  @!P0 BRA `(.L_x_294) ;  /* 0x0000000c00988947 */ /* 0x000fea0003800000 */
[----:B------:R-:W0:Y:S01]  /*a890*/  LDC R0, c[0x0][0x28c] ;  /* 0x0000a300ff007b82 */ /* 0x000e220000000800 */
[----:B------:R-:W-:Y:S01]  /*a8a0*/  ULDC UR5, c[0x0][0x658] ;  /* 0x0001960000057ab9 */ /* 0x000fe20000000800 */
[----:B------:R-:W-:Y:S01]  /*a8b0*/  UMOV UR11, 0xffffffff ;  /* 0xffffffff000b7882 */ /* 0x000fe20000000000 */
[----:B------:R-:W-:Y:S01]  /*a8c0*/  UMOV UR17, 0x1 ;  /* 0x0000000100117882 */ /* 0x000fe20000000000 */
[----:B------:R-:W-:Y:S01]  /*a8d0*/  USHF.L.U32 UR11, UR11, UR5, URZ ;  /* 0x000000050b0b7299 */ /* 0x000fe2000800063f */
[----:B------:R-:W-:Y:S01]  /*a8e0*/  BSSY B0, `(.L_x_294) ;  /* 0x00000e0000007945 */ /* 0x000fe20003800000 */
[----:B------:R-:W-:Y:S01]  /*a8f0*/  ULDC UR9, c[0x0][0xc] ;  /* 0x0000030000097ab9 */ /* 0x000fe20000000800 */
[----:B------:R-:W-:Y:S01]  /*a900*/  ULDC UR16, c[0x0][0x10] ;  /* 0x0000040000107ab9 */ /* 0x000fe20000000800 */
[----:B------:R-:W1:Y:S01]  /*a910*/  S2UR UR8, SR_CgaCtaId ;  /* 0x00000000000879c3 */ /* 0x000e620000008800 */
[----:B------:R-:W-:Y:S01]  /*a920*/  ULOP3.LUT UR13, URZ, UR11, URZ, 0x33, !UPT ;  /* 0x0000000b3f0d7292 */ /* 0x000fe2000f8e333f */
[----:B------:R-:W-:Y:S01]  /*a930*/  LOP3.LUT R11, R19, 0x2, RZ, 0xfc, !PT ;  /* 0x00000002130b7812 */ /* 0x000fe200078efcff */
[----:B------:R-:W-:Y:S01]  /*a940*/  IMAD.MOV.U32 R10, RZ, RZ, 0x1 ;  /* 0x00000001ff0a7424 */ /* 0x000fe200078e00ff */
[----:B------:R-:W-:Y:S01]  /*a950*/  ULDC UR4, c[0x0][0x600] ;  /* 0x0001800000047ab9 */ /* 0x000fe20000000800 */
[----:B------:R-:W-:Y:S01]  /*a960*/  IMAD.MOV.U32 R9, RZ, RZ, RZ ;  /* 0x000000ffff097224 */ /* 0x000fe200078e00ff */
[----:B------:R-:W-:Y:S01]  /*a970*/  UMOV UR19, 0x11 ;  /* 0x0000001100137882 */ /* 0x000fe20000000000 */
[----:B------:R-:W-:-:S02]  /*a980*/  UIADD3 UR4, UR4, -0x1, URZ ;  /* 0xffffffff04047890 */ /* 0x000fc4000fffe03f */
[----:B------:R-:W-:Y:S01]  /*a990*/  USHF.L.U32 UR5, UR17, UR5, URZ ;  /* 0x0000000511057299 */ /* 0x000fe2000800063f */
[----:B------:R-:W-:Y:S01]  /*a9a0*/  ULDC.64 UR28, c[0x0][0x198] ;  /* 0x00006600001c7ab9 */ /* 0x000fe20000000a00 */
[----:B0-----:R-:W-:-:S05]  /*a9b0*/  VIADD R0, R0, 0x3f ;  /* 0x0000003f00007836 */ /* 0x001fca0000000000 */
[----:B------:R-:W-:Y:S01]  /*a9c0*/  SHF.R.S32.HI R3, RZ, 0x1f, R0 ;  /* 0x0000001fff037819 */ /* 0x000fe20000011400 */
[----:B-1----:R-:W-:-:S03]  /*a9d0*/  USHF.R.U32.HI UR27, URZ, 0x2, UR8 ;  /* 0x000000023f1b7899 */ /* 0x002fc60008011608 */
[----:B------:R-:W-:Y:S01]  /*a9e0*/  LEA.HI R3, R3, R0, RZ, 0x6 ;  /* 0x0000000003037211 */ /* 0x000fe200078f30ff */
[----:B------:R-:W-:Y:S01]  /*a9f0*/  ULOP3.LUT UR10, UR8, 0x3, URZ, 0xc0, !UPT ;  /* 0x00000003080a7892 */ /* 0x000fe2000f8ec03f */
[----:B------:R-:W-:Y:S01]  /*aa00*/  IMAD.MOV.U32 R0, RZ, RZ, 0x1 ;  /* 0x00000001ff007424 */ /* 0x000fe200078e00ff */
[----:B------:R-:W-:Y:S01]  /*aa10*/  USHF.L.U32 UR6, UR8, 0x6, URZ ;  /* 0x0000000608067899 */ /* 0x000fe2000800063f */
[--C-:B------:R-:W-:Y:S01]  /*aa20*/  SHF.R.S32.HI R8, RZ, 0x6, R3.reuse ;  /* 0x00000006ff087819 */ /* 0x100fe20000011403 */
[----:B------:R-:W-:Y:S02]  /*aa30*/  USHF.L.U32 UR7, UR8, 0xc, URZ ;  /* 0x0000000c08077899 */ /* 0x000fe4000800063f */
[----:B------:R-:W-:Y:S01]  /*aa40*/  ULOP3.LUT UR8, UR8, 0xfffffffc, URZ, 0xc0, !UPT ;  /* 0xfffffffc08087892 */ /* 0x000fe2000f8ec03f */
[----:B------:R-:W-:Y:S01]  /*aa50*/  PRMT R3, R0, 0x7610, R3 ;  /* 0x0000761000037816 */ /* 0x000fe20000000003 */
[----:B------:R-:W-:Y:S01]  /*aa60*/  UISETP.GT.U32.AND UP0, UPT, UR10, 0xffff, UPT ;  /* 0x0000ffff0a00788c */ /* 0x000fe2000bf04070 */
[----:B------:R-:W-:Y:S01]  /*aa70*/  VIADD R0, R8, 0x1 ;  /* 0x0000000108007836 */ /* 0x000fe20000000000 */
[----:B------:R-:W-:-:S02]  /*aa80*/  ULOP3.LUT UR12, UR8, 0x1, URZ, 0xfc, !UPT ;  /* 0x00000001080c7892 */ /* 0x000fc4000f8efc3f */
[----:B------:R-:W-:Y:S02]  /*aa90*/  ULOP3.LUT UR14, UR8, 0x2, URZ, 0xfc, !UPT ;  /* 0x00000002080e7892 */ /* 0x000fe4000f8efc3f */
[----:B------:R-:W-:Y:S02]  /*aaa0*/  USHF.L.U32 UR11, UR17, UR8, URZ ;  /* 0x00000008110b7299 */ /* 0x000fe4000800063f */
[----:B------:R-:W-:Y:S02]  /*aab0*/  ULOP3.LUT UR15, UR8, 0x3, URZ, 0xfc, !UPT ;  /* 0x00000003080f7892 */ /* 0x000fe4000f8efc3f */
[----:B------:R-:W-:Y:S02]  /*aac0*/  UIMAD.WIDE.U32 UR8, UR9, UR16, URZ ;  /* 0x00000010090872a5 */ /* 0x000fe4000f8e003f */
[----:B------:R-:W-:Y:S02]  /*aad0*/  USHF.L.U32 UR12, UR17, UR12, URZ ;  /* 0x0000000c110c7299 */ /* 0x000fe4000800063f */
[----:B------:R-:W-:-:S02]  /*aae0*/  USHF.L.U32 UR14, UR17, UR14, URZ ;  /* 0x0000000e110e7299 */ /* 0x000fc4000800063f */
[----:B------:R-:W-:Y:S01]  /*aaf0*/  USEL UR10, UR10, 0xffff, !UP0 ;  /* 0x0000ffff0a0a7887 */ /* 0x000fe2000c000000 */
[----:B------:R-:W-:Y:S01]  /*ab00*/  ULDC UR16, c[0x0][0x14] ;  /* 0x0000050000107ab9 */ /* 0x000fe20000000800 */
[----:B------:R-:W-:Y:S02]  /*ab10*/  USHF.L.U32 UR15, UR17, UR15, URZ ;  /* 0x0000000f110f7299 */ /* 0x000fe4000800063f */
[----:B------:R-:W-:Y:S02]  /*ab20*/  UIMAD.WIDE.U32 UR22, UR8, UR16, URZ ;  /* 0x00000010081672a5 */ /* 0x000fe4000f8e003f */
[----:B------:R-:W-:Y:S02]  /*ab30*/  UIMAD UR21, UR9, UR16, URZ ;  /* 0x00000010091572a4 */ /* 0x000fe4000f8e023f */
[----:B------:R-:W-:Y:S02]  /*ab40*/  ULOP3.LUT UR11, UR14, UR11, UR12, 0xfe, !UPT ;  /* 0x0000000b0e0b7292 */ /* 0x000fe4000f8efe0c */
[----:B------:R-:W-:-:S02]  /*ab50*/  ULOP3.LUT UR10, UR10, 0xffff, URZ, 0xc0, !UPT ;  /* 0x0000ffff0a0a7892 */ /* 0x000fc4000f8ec03f */
[----:B------:R-:W-:Y:S02]  /*ab60*/  ULOP3.LUT UR6, UR6, 0xc0, URZ, 0xc0, !UPT ;  /* 0x000000c006067892 */ /* 0x000fe4000f8ec03f */
[----:B------:R-:W-:Y:S02]  /*ab70*/  ULOP3.LUT UR7, UR7, 0x3000, URZ, 0xc0, !UPT ;  /* 0x0000300007077892 */ /* 0x000fe4000f8ec03f */
[----:B------:R-:W-:Y:S02]  /*ab80*/  UIADD3 UR21, UR23, UR21, URZ ;  /* 0x0000001517157290 */ /* 0x000fe4000fffe03f */
[----:B------:R-:W-:Y:S02]  /*ab90*/  ULOP3.LUT UR18, UR11, UR15, URZ, 0xfc, !UPT ;  /* 0x0000000f0b127292 */ /* 0x000fe4000f8efc3f */
[----:B------:R-:W-:-:S12]  /*aba0*/  USHF.L.U32 UR19, UR19, UR10, URZ ;  /* 0x0000000a13137299 */ /* 0x000fd8000800063f */
.L_x_305:
[----:B------:R-:W-:-:S03]  /*abb0*/  UMOV UR8, 0xffffffff ;  /* 0xffffffff00087882 */ /* 0x000fc60000000000 */
[----:B------:R-:W-:Y:S05]  /*abc0*/  BRA.DIV UR8, `(.L_x_295) ;  /* 0x0000000e08b07947 */ /* 0x000fea000b800000 */
[----:B------:R-:W-:-:S13]  /*abd0*/  ELECT P6, URZ, PT ;  /* 0x00000000003f782f */ /* 0x000fda00038c0000 */
.L_x_316:
[----:B------:R-:W0:Y:S01]  /*abe0*/  LDC R4, c[0x0][0x28c] ;  /* 0x0000a300ff047b82 */ /* 0x000e220000000800 */
[----:B------:R-:W-:Y:S01]  /*abf0*/  BSSY B1, `(.L_x_296) ;  /* 0x000003c000017945 */ /* 0x000fe20003800000 */
[----:B0-----:R-:W-:-:S13]  /*ac00*/  ISETP.LT.OR P6, PT, R4, 0x1, !P6 ;  /* 0x000000010400780c */ /* 0x001fda00077c1670 */
[----:B------:R-:W-:Y:S05]  /*ac10*/  @P6 BRA `(.L_x_297) ;  /* 0x0000000000e46947 */ /* 0x000fea0003800000 */
[----:B------:R-:W-:Y:S01]  /*ac20*/  LEA R12, R12, UR27, 0x1 ;  /* 0x0000001b0c0c7c11 */ /* 0x000fe2000f8e08ff */
[----:B------:R-:W-:Y:S01]  /*ac30*/  IMAD.MOV.U32 R15, RZ, RZ, RZ ;  /* 0x000000ffff0f7224 */ /* 0x000fe200078e00ff */
[----:B------:R-:W-:Y:S01]  /*ac40*/  LEA R20, R20, UR6, 0x8 ;  /* 0x0000000614147c11 */ /* 0x000fe2000f8e40ff */
[----:B------:R-:W-:Y:S02]  /*ac50*/  IMAD.MOV.U32 R4, RZ, RZ, R0 ;  /* 0x000000ffff047224 */ /* 0x000fe400078e0000 */
[----:B------:R-:W-:Y:S02]  /*ac60*/  IMAD.MOV.U32 R5, RZ, RZ, R10 ;  /* 0x000000ffff057224 */ /* 0x000fe400078e000a */
[----:B------:R-:W-:Y:S02]  /*ac70*/  IMAD.MOV.U32 R6, RZ, RZ, R9 ;  /* 0x000000ffff067224 */ /* 0x000fe400078e0009 */
[----:B------:R-:W-:-:S07]  /*ac80*/  IMAD.SHL.U32 R14, R12, 0x40, RZ ;  /* 0x000000400c0e7824 */ /* 0x000fce00078e00ff */
.L_x_300:
[----:B------:R-:W0:Y:S01]  /*ac90*/  S2R R12, SR_CgaCtaId ;  /* 0x00000000000c7919 */ /* 0x000e220000008800 */
[----:B------:R-:W-:Y:S02]  /*aca0*/  MOV R7, 0x400 ;  /* 0x0000040000077802 */ /* 0x000fe40000000f00 */
[----:B------:R-:W-:Y:S02]  /*acb0*/  LOP3.LUT P1, RZ, R18, 0x7f, RZ, 0xc0, !PT ;  /* 0x0000007f12ff7812 */ /* 0x000fe4000782c0ff */
[----:B0-----:R-:W-:Y:S02]  /*acc0*/  LEA R24, R12, R7, 0x18 ;  /* 0x000000070c187211 */ /* 0x001fe400078ec0ff */
[----:B------:R-:W-:-:S09]  /*acd0*/  SHF.L.U32 R7, R5, 0x1f, RZ ;  /* 0x0000001f05077819 */ /* 0x000fd200000006ff */
[----:B------:R-:W0:Y:S01]  /*ace0*/  @!P1 LDC R12, c[0x0][0x500] ;  /* 0x00014000ff0c9b82 */ /* 0x000e220000000800 */
[----:B------:R-:W-:-:S04]  /*acf0*/  IMAD R22, R6, 0x8, R24 ;  /* 0x0000000806167824 */ /* 0x000fc800078e0218 */
[----:B------:R-:W1:Y:S02]  /*ad00*/  SYNCS.PHASECHK.TRANS64.TRYWAIT P0, [R22+URZ+0x20], R7 ;  /* 0x00002007160075a7 */ /* 0x000e64000800017f */
[----:B-1----:R-:W-:Y:S05]  /*ad10*/  @!P0 BRA `(.L_x_298) ;  /* 0x0000000c007c8947 */ /* 0x002fea0003800000 */
.L_x_317:
[----:B-1----:R-:W-:Y:S01]  /*ad20*/  PRMT R7, R11, 0x9910, RZ ;  /* 0x000099100b077816 */ /* 0x002fe200000000ff */
[----:B0-----:R0:W-:Y:S03]  /*ad30*/  @!P1 SYNCS.ARRIVE.TRANS64 RZ, [R22+URZ], R12 ;  /* 0x0000000c16ff99a7 */ /* 0x0011e6000800003f */
[----:B------:R-:W-:-:S13]  /*ad40*/  ISETP.NE.AND P0, PT, R7, 0x2, PT ;  /* 0x000000020700780c */ /* 0x000fda0003f05270 */
[----:B0-----:R-:W-:Y:S05]  /*ad50*/  @P0 BRA `(.L_x_299) ;  /* 0x0000000000040947 */ /* 0x001fea0003800000 */
[----:B------:R-:W-:Y:S01]  /*ad60*/  BPT.TRAP 0x1 ;  /* 0x000000040000795c */ /* 0x000fe20000300000 */
.L_x_299:
[----:B------:R-:W-:Y:S01]  /*ad70*/  LEA R7, R6, UR27, 0x1 ;  /* 0x0000001b06077c11 */ /* 0x000fe2000f8e08ff */
[----:B------:R-:W-:Y:S01]  /*ad80*/  VIADD R4, R4, 0xffffffff ;  /* 0xffffffff04047836 */ /* 0x000fe20000000000 */
[----:B------:R-:W-:Y:S01]  /*ad90*/  R2UR UR25, R14 ;  /* 0x000000000e1972ca */ /* 0x000fe200000e0000 */
[----:B------:R-:W-:Y:S01]  /*ada0*/  UIADD3 UR14, UP0, UR28, 0xf0, URZ ;  /* 0x000000f01c0e7890 */ /* 0x000fe2000ff1e03f */
[----:B------:R-:W-:Y:S01]  /*adb0*/  R2UR UR9, R22 ;  /* 0x00000000160972ca */ /* 0x000fe200000e0000 */
[----:B------:R-:W-:Y:S01]  /*adc0*/  IMAD.SHL.U32 R7, R7, 0x1000, RZ ;  /* 0x0000100007077824 */ /* 0x000fe200078e00ff */
[----:B------:R-:W-:Y:S01]  /*add0*/  R2UR UR10, R15 ;  /* 0x000000000f0a72ca */ /* 0x000fe200000e0000 */
[----:B------:R-:W-:Y:S01]  /*ade0*/  UIADD3 UR32, UP1, UR28, 0x1f0, URZ ;  /* 0x000001f01c207890 */ /* 0x000fe2000ff3e03f */
[----:B------:R-:W-:Y:S01]  /*adf0*/  R2UR UR12, R13 ;  /* 0x000000000d0c72ca */ /* 0x000fe200000e0000 */
[--C-:B------:R-:W-:Y:S01]  /*ae00*/  IMAD R12, R7, 0x2, R24.reuse ;  /* 0x00000002070c7824 */ /* 0x100fe200078e0218 */
[----:B------:R-:W-:Y:S01]  /*ae10*/  LEA R7, R6, UR7, 0xe ;  /* 0x0000000706077c11 */ /* 0x000fe2000f8e70ff */
[----:B------:R-:W-:Y:S01]  /*ae20*/  UIADD3.X UR15, URZ, UR29, URZ, UP0, !UPT ;  /* 0x0000001d3f0f7290 */ /* 0x000fe200087fe43f */
[----:B------:R-:W-:Y:S01]  /*ae30*/  R2UR UR26, R20 ;  /* 0x00000000141a72ca */ /* 0x000fe200000e0000 */
[----:B------:R-:W-:Y:S01]  /*ae40*/  UPRMT UR20, URZ, 0x5410, UR19 ;  /* 0x000054103f147896 */ /* 0x000fe20008000013 */
[----:B------:R-:W-:Y:S01]  /*ae50*/  R2UR UR8, R12 ;  /* 0x000000000c0872ca */ /* 0x000fe200000e0000 */
[----:B------:R-:W-:Y:S01]  /*ae60*/  IMAD R7, R7, 0x2, R24 ;  /* 0x0000000207077824 */ /* 0x000fe200078e0218 */
[----:B------:R-:W-:Y:S01]  /*ae70*/  ISETP.GT.AND P1, PT, R4, 0x1, PT ;  /* 0x000000010400780c */ /* 0x000fe20003f24270 */
[----:B------:R-:W-:Y:S01]  /*ae80*/  VIADD R6, R6, 0x1 ;  /* 0x0000000106067836 */ /* 0x000fe20000000000 */
[----:B------:R-:W-:Y:S01]  /*ae90*/  UPRMT UR30, URZ, 0x5410, UR18 ;  /* 0x000054103f1e7896 */ /* 0x000fe20008000012 */
[----:B------:R-:W-:Y:S01]  /*aea0*/  VIADD R15, R15, 0x40 ;  /* 0x000000400f0f7836 */ /* 0x000fe20000000000 */
[----:B------:R-:W-:Y:S01]  /*aeb0*/  R2UR UR11, R7 ;  /* 0x00000000070b72ca */ /* 0x000fe200000e0000 */
[----:B------:R-:W-:Y:S01]  /*aec0*/  UIADD3.X UR33, URZ, UR29, URZ, UP1, !UPT ;  /* 0x0000001d3f217290 */ /* 0x000fe20008ffe43f */
[----:B------:R-:W-:Y:S01]  /*aed0*/  ISETP.NE.AND P0, PT, R6, 0x4, PT ;  /* 0x000000040600780c */ /* 0x000fe20003f05270 */
[----:B------:R-:W-:Y:S01]  /*aee0*/  UMOV UR16, 0x0 ;  /* 0x0000000000107882 */ /* 0x000fe20000000000 */
[----:B------:R-:W-:-:S02]  /*aef0*/  UMOV UR17, 0x10000000 ;  /* 0x1000000000117882 */ /* 0x000fc40000000000 */
[----:B------:R-:W-:Y:S01]  /*af00*/  SEL R12, RZ, 0x1, P0 ;  /* 0x00000001ff0c7807 */ /* 0x000fe20000000000 */
[----:B------:R-:W-:Y:S01]  /*af10*/  UIADD3 UR8, UR8, 0x100, URZ ;  /* 0x0000010008087890 */ /* 0x000fe2000fffe03f */
[----:B------:R-:W-:Y:S02]  /*af20*/  SEL R6, R6, RZ, P0 ;  /* 0x000000ff06067207 */ /* 0x000fe40000000000 */
[----:B------:R-:W-:-:S03]  /*af30*/  LOP3.LUT R5, R5, R12, RZ, 0x3c, !PT ;  /* 0x0000000c05057212 */ /* 0x000fc600078e3cff */
[----:B------:R-:W-:-:S03]  /*af40*/  UIADD3 UR24, UR11, 0x10100, URZ ;  /* 0x000101000b187890 */ /* 0x000fc6000fffe03f */
[----:B------:R-:W-:Y:S02]  /*af50*/  UMOV UR11, UR25 ;  /* 0x00000019000b7c82 */ /* 0x000fe40008000000 */
[----:B------:R0:W-:Y:S02]  /*af60*/  UTMALDG.3D.MULTICAST [UR8], [UR14], UR20, desc[UR16] ;  /* 0x000010080e0073b4 */ /* 0x0001e40008011814 */
[----:B0-----:R-:W-:Y:S01]  /*af70*/  UMOV UR8, UR24 ;  /* 0x0000001800087c82 */ /* 0x001fe20008000000 */
[----:B------:R-:W-:Y:S02]  /*af80*/  UMOV UR11, UR26 ;  /* 0x0000001a000b7c82 */ /* 0x000fe40008000000 */
[----:B------:R0:W-:Y:S02]  /*af90*/  UTMALDG.3D.MULTICAST [UR8], [UR32], UR30, desc[UR16] ;  /* 0x00001008200073b4 */ /* 0x0001e4000801181e */
[----:B0-----:R-:W-:Y:S05]  /*afa0*/  @P1 BRA `(.L_x_300) ;  /* 0xfffffffc00381947 */ /* 0x001fea000383ffff */
.L_x_297:
[----:B------:R-:W-:Y:S05]  /*afb0*/  BSYNC B1 ;  /* 0x0000000000017941 */ /* 0x000fea0003800000 */
.L_x_296:
[----:B------:R-:W-:Y:S01]  /*afc0*/  LOP3.LUT P1, RZ, R3, 0xff, RZ, 0xc0, !PT ;  /* 0x000000ff03ff7812 */ /* 0x000fe2000782c0ff */
[----:B------:R-:W-:Y:S01]  /*afd0*/  IMAD.IADD R9, R8, 0x1, R9 ;  /* 0x0000000108097824 */ /* 0x000fe200078e0209 */
[----:B------:R-:W-:Y:S01]  /*afe0*/  IADD3 R16, P2, R16, UR22, RZ ;  /* 0x0000001610107c10 */ /* 0x000fe2000ff5e0ff */
[----:B------:R-:W-:Y:S01]  /*aff0*/  ULDC.64 UR8, c[0x0][0x650] ;  /* 0x0001940000087ab9 */ /* 0x000fe20000000a00 */
[----:B------:R-:W-:Y:S01]  /*b000*/  BSSY B1, `(.L_x_301) ;  /* 0x000006b000017945 */ /* 0x000fe20003800000 */
[----:B------:R-:W-:Y:S01]  /*b010*/  IMAD.MOV.U32 R12, RZ, RZ, -0x1 ;  /* 0xffffffffff0c7424 */ /* 0x000fe200078e00ff */
[----:B------:R-:W-:Y:S01]  /*b020*/  SHF.R.U32.HI R3, RZ, 0x2, R9 ;  /* 0x00000002ff037819 */ /* 0x000fe20000011609 */
[----:B------:R-:W-:Y:S01]  /*b030*/  IMAD.MOV.U32 R20, RZ, RZ, -0x1 ;  /* 0xffffffffff147424 */ /* 0x000fe200078e00ff */
[----:B------:R-:W-:Y:S01]  /*b040*/  ISETP.GT.U32.AND P0, PT, R9, 0x3, PT ;  /* 0x000000030900780c */ /* 0x000fe20003f04070 */
[----:B------:R-:W-:Y:S01]  /*b050*/  IMAD.MOV.U32 R13, RZ, RZ, -0x1 ;  /* 0xffffffffff0d7424 */ /* 0x000fe200078e00ff */
[----:B------:R-:W-:-:S02]  /*b060*/  LOP3.LUT R3, R3, 0x1, RZ, 0xc0, !PT ;  /* 0x0000000103037812 */ /* 0x000fc400078ec0ff */
[----:B------:R-:W-:Y:S01]  /*b070*/  ISETP.LT.U32.AND P0, PT, R8, 0x4, P0 ;  /* 0x000000040800780c */ /* 0x000fe20000701070 */
[----:B------:R-:W0:Y:S01]  /*b080*/  @P1 S2R R5, SR_CgaCtaId ;  /* 0x0000000000051919 */ /* 0x000e220000008800 */
[----:B------:R-:W-:Y:S02]  /*b090*/  @P1 MOV R4, 0x400 ;  /* 0x0000040000041802 */ /* 0x000fe40000000f00 */
[----:B------:R-:W-:Y:S02]  /*b0a0*/  IADD3.X R17, R17, UR21, RZ, P2, !PT ;  /* 0x0000001511117c10 */ /* 0x000fe400097fe4ff */
[----:B------:R-:W-:Y:S02]  /*b0b0*/  ISETP.GE.U32.AND P2, PT, R16, UR8, PT ;  /* 0x0000000810007c0c */ /* 0x000fe4000bf46070 */
[----:B------:R-:W-:Y:S02]  /*b0c0*/  LOP3.LUT R9, R9, 0x3, RZ, 0xc0, !PT ;  /* 0x0000000309097812 */ /* 0x000fe400078ec0ff */
[----:B0-----:R-:W-:-:S04]  /*b0d0*/  @P1 LEA R4, R5, R4, 0x18 ;  /* 0x0000000405041211 */ /* 0x001fc800078ec0ff */
[----:B------:R0:W-:Y:S01]  /*b0e0*/  @P1 SYNCS.ARRIVE.TRANS64.A1T0 RZ, [R4+URZ+0x58], RZ ;  /* 0x000058ff04ff19a7 */ /* 0x0001e2000810003f */
[----:B------:R-:W-:Y:S02]  /*b0f0*/  ISETP.NE.U32.AND P1, PT, R3, 0x1, PT ;  /* 0x000000010300780c */ /* 0x000fe40003f25070 */
[----:B------:R-:W-:Y:S02]  /*b100*/  SEL R3, RZ, 0x1, !P0 ;  /* 0x00000001ff037807 */ /* 0x000fe40004000000 */
[----:B------:R-:W-:Y:S02]  /*b110*/  ISETP.GE.U32.AND.EX P0, PT, R17, UR9, PT, P2 ;  /* 0x0000000911007c0c */ /* 0x000fe4000bf06120 */
[----:B------:R-:W-:-:S04]  /*b120*/  ISETP.GT.U32.AND P1, PT, R8, 0x3, !P1 ;  /* 0x000000030800780c */ /* 0x000fc80004f24070 */
[----:B0-----:R-:W-:-:S04]  /*b130*/  SEL R4, RZ, 0x1, !P1 ;  /* 0x00000001ff047807 */ /* 0x001fc80004800000 */
[--C-:B------:R-:W-:Y:S02]  /*b140*/  LOP3.LUT R10, R4, R10, R3.reuse, 0x96, !PT ;  /* 0x0000000a040a7212 */ /* 0x100fe400078e9603 */
[----:B------:R-:W-:Y:S02]  /*b150*/  PRMT R4, RZ, 0x7610, R4 ;  /* 0x00007610ff047816 */ /* 0x000fe40000000004 */
[----:B------:R-:W-:Y:S01]  /*b160*/  PRMT R3, RZ, 0x7610, R3 ;  /* 0x00007610ff037816 */ /* 0x000fe20000000003 */
[----:B------:R-:W-:Y:S06]  /*b170*/  @P0 BRA `(.L_x_302) ;  /* 0x00000004004c0947 */ /* 0x000fec0003800000 */
[----:B------:R-:W0:Y:S01]  /*b180*/  S2R R14, SR_CTAID.X ;  /* 0x00000000000e7919 */ /* 0x000e220000002500 */
[----:B------:R-:W-:Y:S01]  /*b190*/  ULDC.64 UR8, c[0x0][0x628] ;  /* 0x00018a0000087ab9 */ /* 0x000fe20000000a00 */
[----:B------:R-:W1:Y:S01]  /*b1a0*/  LDC R15, c[0x0][0x144] ;  /* 0x00005100ff0f7b82 */ /* 0x000e620000000800 */
[----:B------:R-:W-:Y:S01]  /*b1b0*/  ISETP.NE.U32.AND P0, PT, RZ, UR8, PT ;  /* 0x00000008ff007c0c */ /* 0x000fe2000bf05070 */
[----:B------:R-:W2:Y:S01]  /*b1c0*/  S2R R12, SR_CTAID.Y ;  /* 0x00000000000c7919 */ /* 0x000ea20000002600 */
[----:B------:R-:W-:Y:S01]  /*b1d0*/  ULDC UR10, c[0x0][0x150] ;  /* 0x00005400000a7ab9 */ /* 0x000fe20000000800 */
[----:B------:R-:W-:Y:S01]  /*b1e0*/  ULDC UR11, c[0x0][0x630] ;  /* 0x00018c00000b7ab9 */ /* 0x000fe20000000800 */
[----:B------:R-:W-:Y:S01]  /*b1f0*/  ISETP.NE.AND.EX P0, PT, RZ, UR9, PT, P0 ;  /* 0x00000009ff007c0c */ /* 0x000fe2000bf05300 */
[----:B------:R-:W-:Y:S01]  /*b200*/  IMAD.MOV.U32 R4, RZ, RZ, R16 ;  /* 0x000000ffff047224 */ /* 0x000fe200078e0010 */
[----:B0-----:R-:W-:-:S05]  /*b210*/  I2FP.F32.U32 R5, R14 ;  /* 0x0000000e00057245 */ /* 0x001fca0000201000 */
[----:B------:R-:W-:Y:S01]  /*b220*/  FMUL R20, R5, UR10 ;  /* 0x0000000a05147c20 */ /* 0x000fe20008400000 */
[----:B------:R-:W-:-:S05]  /*b230*/  IMAD.MOV.U32 R5, RZ, RZ, R17 ;  /* 0x000000ffff057224 */ /* 0x000fca00078e0011 */
[----:B--2---:R-:W-:Y:S05]  /*b240*/  @!P0 BRA `(.L_x_303) ;  /* 0x0000000000288947 */ /* 0x004fea0003800000 */
[----:B------:R-:W-:Y:S02]  /*b250*/  ULDC UR10, c[0x0][0x634] ;  /* 0x00018d00000a7ab9 */ /* 0x000fe40000000800 */
[----:B------:R-:W-:-:S05]  /*b260*/  IADD3 R5, P0, R16, UR10, RZ ;  /* 0x0000000a10057c10 */ /* 0x000fca000ff1e0ff */
[----:B------:R-:W-:-:S04]  /*b270*/  IMAD.X R13, RZ, RZ, R17, P0 ;  /* 0x000000ffff0d7224 */ /* 0x000fc800000e0611 */
[----:B------:R-:W-:-:S04]  /*b280*/  IMAD.WIDE.U32 R6, R13, UR8, RZ ;  /* 0x000000080d067c25 */ /* 0x000fc8000f8e00ff */
[----:B------:R-:W-:-:S04]  /*b290*/  IMAD.WIDE.U32 R6, P0, R5, UR9, R6 ;  /* 0x0000000905067c25 */ /* 0x000fc8000f800006 */
[----:B------:R-:W-:-:S04]  /*b2a0*/  IMAD.WIDE.U32 R4, R5, UR8, RZ ;  /* 0x0000000805047c25 */ /* 0x000fc8000f8e00ff */
[----:B------:R-:W-:Y:S01]  /*b2b0*/  IMAD.MOV.U32 R4, RZ, RZ, R7 ;  /* 0x000000ffff047224 */ /* 0x000fe200078e0007 */
[----:B------:R-:W-:Y:S01]  /*b2c0*/  IADD3 RZ, P1, R5, R6, RZ ;  /* 0x0000000605ff7210 */ /* 0x000fe20007f3e0ff */
[----:B------:R-:W-:-:S04]  /*b2d0*/  IMAD.X R5, RZ, RZ, RZ, P0 ;  /* 0x000000ffff057224 */ /* 0x000fc800000e06ff */
[----:B------:R-:W-:-:S08]  /*b2e0*/  IMAD.WIDE.U32.X R4, R13, UR9, R4, P1 ;  /* 0x000000090d047c25 */ /* 0x000fd000088e0404 */
.L_x_303:
[--C-:B------:R-:W-:Y:S01]  /*b2f0*/  SHF.R.U64 R13, R4, UR11, R5.reuse ;  /* 0x0000000b040d7c19 */ /* 0x100fe20008001205 */
[----:B------:R-:W0:Y:S01]  /*b300*/  F2I.U32.TRUNC.NTZ R20, R20 ;  /* 0x0000001400147305 */ /* 0x000e22000020f000 */
[----:B------:R-:W-:Y:S01]  /*b310*/  SHF.R.U32.HI R4, RZ, UR11, R5 ;  /* 0x0000000bff047c19 */ /* 0x000fe20008011605 */
[----:B------:R-:W-:Y:S01]  /*b320*/  ULDC.64 UR8, c[0x0][0x620] ;  /* 0x0001880000087ab9 */ /* 0x000fe20000000a00 */
[----:B------:R-:W-:Y:S01]  /*b330*/  IADD3 R7, P0, RZ, -R13, RZ ;  /* 0x8000000dff077210 */ /* 0x000fe20007f1e0ff */
[----:B------:R-:W-:Y:S01]  /*b340*/  ULDC.64 UR10, c[0x0][0x640] ;  /* 0x00019000000a7ab9 */ /* 0x000fe20000000a00 */
[----:B------:R-:W2:Y:S03]  /*b350*/  LDC R21, c[0x0][0x148] ;  /* 0x00005200ff157b82 */ /* 0x000ea60000000800 */
[----:B------:R-:W-:Y:S01]  /*b360*/  IMAD.X R4, RZ, RZ, ~R4, P0 ;  /* 0x000000ffff047224 */ /* 0x000fe200000e0e04 */
[----:B------:R-:W-:-:S03]  /*b370*/  ISETP.NE.U32.AND P0, PT, RZ, UR10, PT ;  /* 0x0000000aff007c0c */ /* 0x000fc6000bf05070 */
[----:B------:R-:W-:Y:S01]  /*b380*/  IMAD R6, R4, UR8, RZ ;  /* 0x0000000804067c24 */ /* 0x000fe2000f8e02ff */
[----:B------:R-:W-:Y:S01]  /*b390*/  ISETP.NE.AND.EX P0, PT, RZ, UR11, PT, P0 ;  /* 0x0000000bff007c0c */ /* 0x000fe2000bf05300 */
[----:B------:R-:W-:Y:S01]  /*b3a0*/  IMAD.WIDE.U32 R4, R7, UR8, R16 ;  /* 0x0000000807047c25 */ /* 0x000fe2000f8e0010 */
[----:B------:R-:W-:-:S03]  /*b3b0*/  ULDC UR8, c[0x0][0x618] ;  /* 0x0001860000087ab9 */ /* 0x000fc60000000800 */
[----:B------:R-:W-:Y:S01]  /*b3c0*/  IMAD R7, R7, UR9, R6 ;  /* 0x0000000907077c24 */ /* 0x000fe2000f8e0206 */
[----:B------:R-:W-:Y:S01]  /*b3d0*/  ULDC UR9, c[0x0][0x154] ;  /* 0x0000550000097ab9 */ /* 0x000fe20000000800 */
[----:B0-----:R-:W-:Y:S02]  /*b3e0*/  IMAD.MOV R6, RZ, RZ, -R20 ;  /* 0x000000ffff067224 */ /* 0x001fe400078e0a14 */
[----:B------:R-:W-:Y:S02]  /*b3f0*/  IMAD.IADD R5, R5, 0x1, R7 ;  /* 0x0000000105057824 */ /* 0x000fe400078e0207 */
[----:B-1----:R-:W-:Y:S01]  /*b400*/  IMAD R14, R15, R6, R14 ;  /* 0x000000060f0e7224 */ /* 0x002fe200078e020e */
[----:B------:R-:W-:Y:S02]  /*b410*/  I2FP.F32.U32 R6, R12 ;  /* 0x0000000c00067245 */ /* 0x000fe40000201000 */
[--C-:B------:R-:W-:Y:S02]  /*b420*/  SHF.R.U64 R15, R4, UR8, R5.reuse ;  /* 0x00000008040f7c19 */ /* 0x100fe40008001205 */
[----:B------:R-:W-:Y:S01]  /*b430*/  SHF.R.U32.HI R4, RZ, UR8, R5 ;  /* 0x00000008ff047c19 */ /* 0x000fe20008011605 */
[----:B------:R-:W-:Y:S01]  /*b440*/  FMUL R6, R6, UR9 ;  /* 0x0000000906067c20 */ /* 0x000fe20008400000 */
[----:B------:R-:W-:-:S02]  /*b450*/  ULDC UR8, c[0x0][0x608] ;  /* 0x0001820000087ab9 */ /* 0x000fc40000000800 */
[--C-:B------:R-:W-:Y:S01]  /*b460*/  SHF.R.U64 R22, R15, UR8, R4.reuse ;  /* 0x000000080f167c19 */ /* 0x100fe20008001204 */
[----:B------:R0:W1:Y:S01]  /*b470*/  F2I.U32.TRUNC.NTZ R24, R6 ;  /* 0x0000000600187305 */ /* 0x000062000020f000 */
[----:B------:R-:W-:Y:S01]  /*b480*/  SHF.R.U32.HI R5, RZ, UR8, R4 ;  /* 0x00000008ff057c19 */ /* 0x000fe20008011604 */
[----:B------:R-:W-:-:S03]  /*b490*/  ULDC UR8, c[0x0][0x658] ;  /* 0x0001960000087ab9 */ /* 0x000fc60000000800 */
[--C-:B------:R-:W-:Y:S02]  /*b4a0*/  SHF.R.U64 R20, R22, UR8, R5.reuse ;  /* 0x0000000816147c19 */ /* 0x100fe40008001205 */
[----:B------:R-:W-:-:S03]  /*b4b0*/  SHF.R.U32.HI R23, RZ, UR8, R5 ;  /* 0x00000008ff177c19 */ /* 0x000fc60008011605 */
[----:B------:R-:W-:Y:S02]  /*b4c0*/  IMAD.MOV.U32 R4, RZ, RZ, R20 ;  /* 0x000000ffff047224 */ /* 0x000fe400078e0014 */
[----:B------:R-:W-:Y:S01]  /*b4d0*/  IMAD.MOV.U32 R5, RZ, RZ, R23 ;  /* 0x000000ffff057224 */ /* 0x000fe200078e0017 */
[----:B0-----:R-:W-:Y:S06]  /*b4e0*/  @!P0 BRA `(.L_x_304) ;  /* 0x0000000000288947 */ /* 0x001fec0003800000 */
        /* <DEDUP_REMOVED lines=10> */
.L_x_304:
[----:B------:R-:W-:Y:S01]  /*b590*/  ISETP.NE.AND P0, PT, R2, 0x1, PT ;  /* 0x000000010200780c */ /* 0x000fe20003f05270 */
[----:B------:R-:W-:Y:S01]  /*b5a0*/  ULDC UR8, c[0x0][0x648] ;  /* 0x0001920000087ab9 */ /* 0x000fe20000000800 */
[----:B------:R-:W-:Y:S01]  /*b5b0*/  LOP3.LUT R22, R22, UR13, RZ, 0xc0, !PT ;  /* 0x0000000d16167c12 */ /* 0x000fe2000f8ec0ff */
[----:B-1----:R-:W-:Y:S01]  /*b5c0*/  IMAD.MOV R24, RZ, RZ, -R24 ;  /* 0x000000ffff187224 */ /* 0x002fe200078e0a18 */
[----:B------:R-:W-:Y:S01]  /*b5d0*/  SHF.R.U64 R5, R4, UR8, R5 ;  /* 0x0000000804057c19 */ /* 0x000fe20008001205 */
[----:B------:R-:W-:Y:S01]  /*b5e0*/  ULDC UR8, c[0x0][0x638] ;  /* 0x00018e0000087ab9 */ /* 0x000fe20000000800 */
[----:B------:R-:W-:Y:S01]  /*b5f0*/  LOP3.LUT R15, R15, UR4, RZ, 0xc0, !PT ;  /* 0x000000040f0f7c12 */ /* 0x000fe2000f8ec0ff */
[----:B------:R-:W-:Y:S01]  /*b600*/  ULDC UR9, c[0x0][0x610] ;  /* 0x0001840000097ab9 */ /* 0x000fe20000000800 */
[----:B------:R-:W-:Y:S02]  /*b610*/  IMAD.MOV.U32 R4, RZ, RZ, 0x1 ;  /* 0x00000001ff047424 */ /* 0x000fe400078e00ff */
[----:B------:R-:W-:-:S02]  /*b620*/  IMAD.MOV R7, RZ, RZ, -R5 ;  /* 0x000000ffff077224 */ /* 0x000fc400078e0a05 */
[----:B------:R-:W-:Y:S02]  /*b630*/  IMAD R5, R5, UR5, R22 ;  /* 0x0000000505057c24 */ /* 0x000fe4000f8e0216 */
[----:B--2---:R-:W-:Y:S02]  /*b640*/  @P0 IMAD R14, R21, R24, R12 ;  /* 0x00000018150e0224 */ /* 0x004fe400078e020c */
[----:B------:R-:W-:Y:S01]  /*b650*/  IMAD R20, R7, UR8, R20 ;  /* 0x0000000807147c24 */ /* 0x000fe2000f8e0214 */
[----:B------:R-:W-:Y:S01]  /*b660*/  ULDC UR8, c[0x0][0x600] ;  /* 0x0001800000087ab9 */ /* 0x000fe20000000800 */
[----:B------:R-:W-:Y:S02]  /*b670*/  IMAD R14, R5, UR9, R14 ;  /* 0x00000009050e7c24 */ /* 0x000fe4000f8e020e */
[----:B------:R-:W-:-:S05]  /*b680*/  IMAD R5, R20, UR8, R15 ;  /* 0x0000000814057c24 */ /* 0x000fca000f8e020f */
[----:B------:R-:W-:Y:S02]  /*b690*/  SEL R20, R5, R14, !P0 ;  /* 0x0000000e05147207 */ /* 0x000fe40004000000 */
[----:B------:R-:W-:-:S07]  /*b6a0*/  SEL R12, R14, R5, !P0 ;  /* 0x000000050e0c7207 */ /* 0x000fce0004000000 */
.L_x_302:
[----:B------:R-:W-:Y:S05]  /*b6b0*/  BSYNC B1 ;  /* 0x0000000000017941 */ /* 0x000fea0003800000 */
.L_x_301:
[----:B------:R-:W-:-:S13]  /*b6c0*/  LOP3.LUT P0, RZ, R4, 0xff, RZ, 0xc0, !PT ;  /* 0x000000ff04ff7812 */ /* 0x000fda000780c0ff */
[----:B------:R-:W-:Y:S05]  /*b6d0*/  @P0 BRA `(.L_x_305) ;  /* 0xfffffff400340947 */ /* 0x000fea000383ffff */
[----:B------:R-:W-:Y:S05]  /*b6e0*/  BSYNC B0 ;  /* 0x0000000000007941 */ /* 0x000fea0003800000 */
.L_x_294:
[----:B------:R-:W-:-:S03]  /*b6f0*/  UMOV UR8, 0xffffffff ;  /* 0xffffffff00087882 */ /* 0x000fc60000000000 */
[----:B------:R-:W-:Y:S05]  /*b700*/  BRA.DIV UR8, `(.L_x_306) ;  /* 0x0000000608147947 */ /* 0x000fea000b800000 */
[----:B------:R-:W-:-:S13]  /*b710*/  ELECT P6, URZ, PT ;  /* 0x00000000003f782f */ /* 0x000fda00038c0000 */
.L_x_320:
[----:B------:R-:W-:Y:S04]  /*b720*/  BSSY B0, `(.L_x_307) ;  /* 0x000002b000007945 */ /* 0x000fe80003800000 */
[----:B------:R-:W-:Y:S05]  /*b730*/  @!P6 BRA `(.L_x_308) ;  /* 0x0000000000a4e947 */ /* 0x000fea0003800000 */
[----:B------:R-:W-:-:S04]  /*b740*/  LOP3.LUT R19, R19, 0x2, RZ, 0xfc, !PT ;  /* 0x0000000213137812 */ /* 0x000fc800078efcff */
[----:B------:R-:W-:-:S13]  /*b750*/  ISETP.NE.AND P0, PT, R19, 0x3, PT ;  /* 0x000000031300780c */ /* 0x000fda0003f05270 */
[----:B------:R-:W-:Y:S05]  /*b760*/  @!P0 BRA `(.L_x_309) ;  /* 0x0000000000048947 */ /* 0x000fea0003800000 */
[----:B------:R-:W-:Y:S01]  /*b770*/  BPT.TRAP 0x1 ;  /* 0x000000040000795c */ /* 0x000fe20000300000 */
.L_x_309:
[----:B------:R-:W0:Y:S01]  /*b780*/  S2R R3, SR_CgaCtaId ;  /* 0x0000000000037919 */ /* 0x000e220000008800 */
[----:B------:R-:W-:Y:S02]  /*b790*/  MOV R0, 0x400 ;  /* 0x0000040000007802 */ /* 0x000fe40000000f00 */
[----:B------:R-:W-:Y:S02]  /*b7a0*/  SHF.L.U32 R2, R10, 0x1f, RZ ;  /* 0x0000001f0a027819 */ /* 0x000fe400000006ff */
[----:B0-----:R-:W-:-:S05]  /*b7b0*/  LEA R0, R3, R0, 0x18 ;  /* 0x0000000003007211 */ /* 0x001fca00078ec0ff */
[----:B------:R-:W-:-:S04]  /*b7c0*/  VIADD R0, R0, 0x20 ;  /* 0x0000002000007836 */ /* 0x000fc80000000000 */
[C---:B------:R-:W-:Y:S02]  /*b7d0*/  IMAD R5, R9.reuse, 0x8, R0 ;  /* 0x0000000809057824 */ /* 0x040fe400078e0200 */
[----:B------:R-:W-:Y:S02]  /*b7e0*/  VIADD R9, R9, 0x1 ;  /* 0x0000000109097836 */ /* 0x000fe40000000000 */
[----:B------:R-:W0:Y:S03]  /*b7f0*/  SYNCS.PHASECHK.TRANS64.TRYWAIT P0, [R5+URZ], R2 ;  /* 0x00000002050075a7 */ /* 0x000e26000800017f */
[----:B------:R-:W-:-:S04]  /*b800*/  ISETP.NE.AND P1, PT, R9, 0x4, PT ;  /* 0x000000040900780c */ /* 0x000fc80003f25270 */
[----:B------:R-:W-:Y:S02]  /*b810*/  SEL R3, RZ, 0x1, P1 ;  /* 0x00000001ff037807 */ /* 0x000fe40000800000 */
[----:B------:R-:W-:Y:S02]  /*b820*/  SEL R9, R9, RZ, P1 ;  /* 0x000000ff09097207 */ /* 0x000fe40000800000 */
[----:B------:R-:W-:-:S03]  /*b830*/  LOP3.LUT R10, R10, R3, RZ, 0x3c, !PT ;  /* 0x000000030a0a7212 */ /* 0x000fc600078e3cff */
[----:B------:R-:W-:Y:S01]  /*b840*/  IMAD R7, R9, 0x8, R0 ;  /* 0x0000000809077824 */ /* 0x000fe200078e0200 */
[----:B------:R-:W-:Y:S01]  /*b850*/  SHF.L.U32 R4, R10, 0x1f, RZ ;  /* 0x0000001f0a047819 */ /* 0x000fe200000006ff */
[----:B0-----:R-:W-:Y:S06]  /*b860*/  @!P0 BRA `(.L_x_310) ;  /* 0x0000000000dc8947 */ /* 0x001fec0003800000 */
.L_x_321:
[----:B------:R-:W1:Y:S01]  /*b870*/  SYNCS.PHASECHK.TRANS64.TRYWAIT P0, [R7+URZ], R4 ;  /* 0x00000004070075a7 */ /* 0x000e62000800017f */
[----:B0-----:R-:W-:-:S05]  /*b880*/  VIADD R2, R9, 0x1 ;  /* 0x0000000109027836 */ /* 0x001fca0000000000 */
[----:B------:R-:W-:-:S04]  /*b890*/  ISETP.NE.AND P1, PT, R2, 0x4, PT ;  /* 0x000000040200780c */ /* 0x000fc80003f25270 */
[----:B------:R-:W-:Y:S02]  /*b8a0*/  SEL R3, RZ, 0x1, P1 ;  /* 0x00000001ff037807 */ /* 0x000fe40000800000 */
[----:B------:R-:W-:Y:S02]  /*b8b0*/  SEL R9, R2, RZ, P1 ;  /* 0x000000ff02097207 */ /* 0x000fe40000800000 */
[----:B------:R-:W-:-:S03]  /*b8c0*/  LOP3.LUT R11, R10, R3, RZ, 0x3c, !PT ;  /* 0x000000030a0b7212 */ /* 0x000fc600078e3cff */
[----:B------:R-:W-:Y:S01]  /*b8d0*/  IMAD R6, R9, 0x8, R0 ;  /* 0x0000000809067824 */ /* 0x000fe200078e0200 */
[----:B------:R-:W-:Y:S01]  /*b8e0*/  SHF.L.U32 R5, R11, 0x1f, RZ ;  /* 0x0000001f0b057819 */ /* 0x000fe200000006ff */
[----:B-1----:R-:W-:Y:S06]  /*b8f0*/  @!P0 BRA `(.L_x_311) ;  /* 0x0000000000cc8947 */ /* 0x002fec0003800000 */
.L_x_322:
[----:B------:R-:W1:Y:S01]  /*b900*/  SYNCS.PHASECHK.TRANS64.TRYWAIT P0, [R6+URZ], R5 ;  /* 0x00000005060075a7 */ /* 0x000e62000800017f */
[----:B------:R-:W-:-:S05]  /*b910*/  VIADD R2, R9, 0x1 ;  /* 0x0000000109027836 */ /* 0x000fca0000000000 */
[----:B------:R-:W-:-:S04]  /*b920*/  ISETP.NE.AND P1, PT, R2, 0x4, PT ;  /* 0x000000040200780c */ /* 0x000fc80003f25270 */
[----:B0-----:R-:W-:Y:S02]  /*b930*/  SEL R4, RZ, 0x1, P1 ;  /* 0x00000001ff047807 */ /* 0x001fe40000800000 */
[----:B------:R-:W-:Y:S02]  /*b940*/  SEL R3, R2, RZ, P1 ;  /* 0x000000ff02037207 */ /* 0x000fe40000800000 */
[----:B------:R-:W-:Y:S01]  /*b950*/  LOP3.LUT R4, R11, R4, RZ, 0x3c, !PT ;  /* 0x000000040b047212 */ /* 0x000fe200078e3cff */
[----:B-1----:R-:W-:Y:S06]  /*b960*/  @!P0 BRA `(.L_x_312) ;  /* 0x0000000000c48947 */ /* 0x002fec0003800000 */
.L_x_323:
[----:B------:R-:W-:Y:S01]  /*b970*/  IMAD R3, R3, 0x8, R0 ;  /* 0x0000000803037824 */ /* 0x000fe200078e0200 */
[----:B------:R-:W-:-:S07]  /*b980*/  SHF.L.U32 R0, R4, 0x1f, RZ ;  /* 0x0000001f04007819 */ /* 0x000fce00000006ff */
.L_x_313:
[----:B-1----:R1:W2:Y:S02]  /*b990*/  SYNCS.PHASECHK.TRANS64.TRYWAIT P0, [R3+URZ], R0 ;  /* 0x00000000030075a7 */ /* 0x0022a4000800017f */
[----:B--2---:R-:W-:Y:S05]  /*b9a0*/  @!P0 NANOSLEEP.SYNCS 0x989680 ;  /* 0x009896800000895d */ /* 0x004fea0003900000 */
[----:B------:R-:W2:Y:S02]  /*b9b0*/  @!P0 SYNCS.PHASECHK.TRANS64 P0, [R3+URZ], R0 ;  /* 0x00000000030085a7 */ /* 0x000ea4000800007f */
[----:B--2---:R-:W-:Y:S05]  /*b9c0*/  @!P0 BRA `(.L_x_313) ;  /* 0xfffffffc00f08947 */ /* 0x004fea000383ffff */
.L_x_308:
[----:B------:R-:W-:Y:S05]  /*b9d0*/  BSYNC B0 ;  /* 0x0000000000007941 */ /* 0x000fea0003800000 */
.L_x_307:
[----:B------:R-:W-:Y:S05]  /*b9e0*/  EXIT ;  /* 0x000000000000794d */ /* 0x000fea0003800000 */
.L_x_21:
[----:B---3--:R3:W4:Y:S02]  /*b9f0*/  SYNCS.PHASECHK.TRANS64.TRYWAIT P1, [R3+URZ], R0 ;  /* 0x00000000030075a7 */ /* 0x008724000802017f */
[----:B----4-:R-:W-:Y:S05]  /*ba00*/  @!P1 NANOSLEEP.SYNCS 0x989680 ;  /* 0x009896800000995d */ /* 0x010fea0003900000 */
[----:B------:R-:W4:Y:S02]  /*ba10*/  @!P1 SYNCS.PHASECHK.TRANS64 P1, [R3+URZ], R0 ;  /* 0x00000000030095a7 */ /* 0x000f24000802007f */
[----:B----4-:R-:W-:Y:S05]  /*ba20*/  @!P1 BRA `(.L_x_21) ;  /* 0xfffffffc00f09947 */ /* 0x010fea000383ffff */
[----:B------:R-:W-:Y:S05]  /*ba30*/  BRA `(.L_x_20) ;  /* 0xffffff5800c07947 */ /* 0x000fea000383ffff */
.L_x_26:
[----:B-1----:R1:W2:Y:S02]  /*ba40*/  SYNCS.PHASECHK.TRANS64.TRYWAIT P1, [R5+URZ], R4 ;  /* 0x00000004050075a7 */ /* 0x0022a4000802017f */
[----:B--2---:R-:W-:Y:S05]  /*ba50*/  @!P1 NANOSLEEP.SYNCS 0x989680 ;  /* 0x009896800000995d */ /* 0x004fea0003900000 */
[----:B------:R-:W2:Y:S02]  /*ba60*/  @!P1 SYNCS.PHASECHK.TRANS64 P1, [R5+URZ], R4 ;  /* 0x00000004050095a7 */ /* 0x000ea4000802007f */
[----:B--2---:R-:W-:Y:S05]  /*ba70*/  @!P1 BRA `(.L_x_26) ;  /* 0xfffffffc00f09947 */ /* 0x004fea000383ffff */
[----:B------:R-:W-:Y:S05]  /*ba80*/  BRA `(.L_x_25) ;  /* 0xffffff5c00bc7947 */ /* 0x000fea000383ffff */
.L_x_295:
[----:B------:R-:W-:Y:S01]  /*ba90*/  BSSY B1, `(.L_x_314) ;  /* 0x0000006000017945 */ /* 0x000fe20003800000 */
[----:B------:R-:W-:-:S07]  /*baa0*/  IMAD.MOV.U32 R15, RZ, RZ, -0x1 ;  /* 0xffffffffff0f7424 */ /* 0x000fce00078e00ff */
[----:B------:R-:W-:Y:S05]  /*bab0*/  WARPSYNC.COLLECTIVE R15, `(.L_x_315) ;  /* 0x000000000f0c7348 */ /* 0x000fea0003c00000 */
[----:B------:R-:W-:Y:S02]  /*bac0*/  ELECT P6, UR62, PT ;  /* 0x00000000003e782f */ /* 0x000fe400038c0000 */
[----:B------:R-:W-:Y:S01]  /*bad0*/  MOV R14, UR62 ;  /* 0x0000003e000e7c02 */ /* 0x000fe20008000f00 */
[----:B------:R-:W-:Y:S10]  /*bae0*/  ENDCOLLECTIVE ;  /* 0x000000000000791b */ /* 0x000ff40003800000 */
.L_x_315:
[----:B------:R-:W-:Y:S05]  /*baf0*/  BSYNC B1 ;  /* 0x0000000000017941 */ /* 0x000fea0003800000 */
.L_x_314:
[----:B------:R-:W-:Y:S05]  /*bb00*/  BRA `(.L_x_316) ;  /* 0xfffffff000347947 */ /* 0x000fea000383ffff */
.L_x_298:
[----:B-1----:R1:W2:Y:S02]  /*bb10*/  SYNCS.PHASECHK.TRANS64.TRYWAIT P0, [R22+URZ+0x20], R7 ;  /* 0x00002007160075a7 */ /* 0x0022a4000800017f */
[----:B--2---:R-:W-:Y:S05]  /*bb20*/  @!P0 NANOSLEEP.SYNCS 0x989680 ;  /* 0x009896800000895d */ /* 0x004fea0003900000 */
[----:B------:R-:W2:Y:S02]  /*bb30*/  @!P0 SYNCS.PHASECHK.TRANS64 P0, [R22+URZ+0x20], R7 ;  /* 0x00002007160085a7 */ /* 0x000ea4000800007f */
[----:B--2---:R-:W-:Y:S05]  /*bb40*/  @!P0 BRA `(.L_x_298) ;  /* 0xfffffffc00f08947 */ /* 0x004fea000383ffff */
[----:B------:R-:W-:Y:S05]  /*bb50*/  BRA `(.L_x_317) ;  /* 0xfffffff000707947 */ /* 0x000fea000383ffff */
.L_x_306:
[----:B------:R-:W-:Y:S01]  /*bb60*/  BSSY B0, `(.L_x_318) ;  /* 0x0000006000007945 */ /* 0x000fe20003800000 */
[----:B------:R-:W-:-:S07]  /*bb70*/  IMAD.MOV.U32 R15, RZ, RZ, -0x1 ;  /* 0xffffffffff0f7424 */ /* 0x000fce00078e00ff */
[----:B------:R-:W-:Y:S05]  /*bb80*/  WARPSYNC.COLLECTIVE R15, `(.L_x_319) ;  /* 0x000000000f0c7348 */ /* 0x000fea0003c00000 */
[----:B------:R-:W-:Y:S02]  /*bb90*/  ELECT P6, UR62, PT ;  /* 0x00000000003e782f */ /* 0x000fe400038c0000 */
[----:B------:R-:W-:Y:S01]  /*bba0*/  MOV R14, UR62 ;  /* 0x0000003e000e7c02 */ /* 0x000fe20008000f00 */
[----:B------:R-:W-:Y:S10]  /*bbb0*/  ENDCOLLECTIVE ;  /* 0x000000000000791b */ /* 0x000ff40003800000 */
.L_x_319:
[----:B------:R-:W-:Y:S05]  /*bbc0*/  BSYNC B0 ;  /* 0x0000000000007941 */ /* 0x000fea0003800000 */
.L_x_318:
[----:B------:R-:W-:Y:S05]  /*bbd0*/  BRA `(.L_x_320) ;  /* 0xfffffff800d07947 */ /* 0x000fea000383ffff */
.L_x_310:
[----:B0-----:R0:W1:Y:S02]  /*bbe0*/  SYNCS.PHASECHK.TRANS64.TRYWAIT P0, [R5+URZ], R2 ;  /* 0x00000002050075a7 */ /* 0x001064000800017f */
[----:B-1----:R-:W-:Y:S05]  /*bbf0*/  @!P0 NANOSLEEP.SYNCS 0x989680 ;  /* 0x009896800000895d */ /* 0x002fea0003900000 */
[----:B------:R-:W1:Y:S02]  /*bc00*/  @!P0 SYNCS.PHASECHK.TRANS64 P0, [R5+URZ], R2 ;  /* 0x00000002050085a7 */ /* 0x000e64000800007f */
[----:B-1----:R-:W-:Y:S05]  /*bc10*/  @!P0 BRA `(.L_x_310) ;  /* 0xfffffffc00f08947 */ /* 0x002fea000383ffff */
[----:B------:R-:W-:Y:S05]  /*bc20*/  BRA `(.L_x_321) ;  /* 0xfffffffc00107947 */ /* 0x000fea000383ffff */
.L_x_311:
[----:B0-----:R0:W1:Y:S02]  /*bc30*/  SYNCS.PHASECHK.TRANS64.TRYWAIT P0, [R7+URZ], R4 ;  /* 0x00000004070075a7 */ /* 0x001064000800017f */
[----:B-1----:R-:W-:Y:S05]  /*bc40*/  @!P0 NANOSLEEP.SYNCS 0x989680 ;  /* 0x009896800000895d */ /* 0x002fea0003900000 */
[----:B------:R-:W1:Y:S02]  /*bc50*/  @!P0 SYNCS.PHASECHK.TRANS64 P0, [R7+URZ], R4 ;  /* 0x00000004070085a7 */ /* 0x000e64000800007f */
[----:B-1----:R-:W-:Y:S05]  /*bc60*/  @!P0 BRA `(.L_x_311) ;  /* 0xfffffffc00f08947 */ /* 0x002fea000383ffff */
[----:B------:R-:W-:Y:S05]  /*bc70*/  BRA `(.L_x_322) ;  /* 0xfffffffc00207947 */ /* 0x000fea000383ffff */
.L_x_312:
[----:B0-----:R0:W1:Y:S02]  /*bc80*/  SYNCS.PHASECHK.TRANS64.TRYWAIT P0, [R6+URZ], R5 ;  /* 0x00000005060075a7 */ /* 0x001064000800017f */
[----:B-1----:R-:W-:Y:S05]  /*bc90*/  @!P0 NANOSLEEP.SYNCS 0x989680 ;  /* 0x009896800000895d */ /* 0x002fea0003900000 */
[----:B------:R-:W1:Y:S02]  /*bca0*/  @!P0 SYNCS.PHASECHK.TRANS64 P0, [R6+URZ], R5 ;  /* 0x00000005060085a7 */ /* 0x000e64000800007f */
[----:B-1----:R-:W-:Y:S05]  /*bcb0*/  @!P0 BRA `(.L_x_312) ;  /* 0xfffffffc00f08947 */ /* 0x002fea000383ffff */
[----:B------:R-:W-:Y:S05]  /*bcc0*/  BRA `(.L_x_323) ;  /* 0xfffffffc00287947 */ /* 0x000fea000383ffff */
.L_x_324:
[----:B------:R-:W-:-:S00]  /*bcd0*/  BRA `(.L_x_324) ;  /* 0xfffffffc00fc7947 */ /* 0x000fc0000383ffff */
[----:B------:R-:W-:-:S00]  /*bce0*/  NOP ;  /* 0x0000000000007918 */ /* 0x000fc00000000000 */
        /* <DEDUP_REMOVED lines=9> */
.L_x_325:


//--------------------- .nv.global.init           --------------------------
	.section	.nv.global.init,"aw",@progbits
.nv.global.init:
	.type		$str$22,@object
	.size		$str$22,($str$23 - $str$22)
$str$22:
        /*0000*/ 	.byte	0x6b, 0x5f, 0x74, 0x69, 0x6c, 0x65, 0x5f, 0x63, 0x6f, 0x75, 0x6e, 0x74, 0x20, 0x3e, 0x3d, 0x20
        /*0010*/ 	.byte	0x31, 0x00
	.type		$str$23,@object
	.size		$str$23,(__unnamed_1 - $str$23)
$str$23:
        /*0012*/ 	.byte	0x2f, 0x74, 0x6d, 0x70, 0x2f, 0x63, 0x75, 0x74, 0x6c, 0x61, 0x73, 0x73, 0x5f, 0x73, 0x77, 0x65
        /*0022*/ 	.byte	0x65, 0x70, 0x5f, 0x73, 0x72, 0x63, 0x2f, 0x69, 0x6e, 0x63, 0x6c, 0x75, 0x64, 0x65, 0x2f, 0x63
        /*0032*/ 	.byte	0x75, 0x74, 0x6c, 0x61, 0x73, 0x73, 0x2f, 0x67, 0x65, 0x6d, 0x6d, 0x2f, 0x63, 0x6f, 0x6c, 0x6c
        /*0042*/ 	.byte	0x65, 0x63, 0x74, 0x69, 0x76, 0x65, 0x2f, 0x73, 0x6d, 0x39, 0x30, 0x5f, 0x6d, 0x6d, 0x61, 0x5f
        /*0052*/ 	.byte	0x74, 0x6d, 0x61, 0x5f, 0x67, 0x6d, 0x6d, 0x61, 0x5f, 0x73, 0x73, 0x5f, 0x77, 0x61, 0x72, 0x70
        /*0062*/ 	.byte	0x73, 0x70, 0x65, 0x63, 0x69, 0x61, 0x6c, 0x69, 0x7a, 0x65, 0x64, 0x2e, 0x68, 0x70, 0x70, 0x00
	.type		__unnamed_1,@object
	.size		__unnamed_1,(.L_0 - __unnamed_1)
__unnamed_1:
        /*0072*/ 	.byte	0x76, 0x6f, 0x69, 0x64, 0x20, 0x63, 0x75, 0x74, 0x6c, 0x61, 0x73, 0x73, 0x3a, 0x3a, 0x67, 0x65
        /* <DEDUP_REMOVED lines=181> */
        /*0bd2*/ 	.byte	0x69, 0x64, 0x65, 0x6e, 0x74, 0x69, 0x74, 0x79, 0x5d, 0x00
.L_0:


//--------------------- .nv.shared._ZN7cutlass13device_kernelINS_4gemm6kernel13GemmUniversalIN4cute5tupleIJiiiiEEENS1_10collective13CollectiveMmaINS1_34MainloopSm90TmaGmmaWarpSpecializedILi4ENS5_IJNS4_1CILi4EEENSA_ILi2EEENSA_ILi1EEEEEENS1_35KernelTmaWarpSpecializedCooperativeEEENS5_IJNSA_ILi128EEENSA_ILi256EEENSA_ILi64EEEEEENS_10bfloat16_tENS5_IJlSD_lEEESL_SM_NS4_8TiledMMAINS4_8MMA_AtomIJNS4_4SM904GMMA28MMA_64x256x16_F32BF16BF16_SSILNSQ_5MajorE0ELSS_0ELNSQ_7ScaleInE1ELST_1EEEEEENS4_6LayoutINS5_IJSC_SD_SD_EEENS5_IJSD_NSA_ILi0EEESY_EEEEENS5_IJNS4_10UnderscoreES11_S11_EEEEENS4_23SM90_TMA_LOAD_MULTICASTENS4_14ComposedLayoutINS4_7SwizzleILi3ELi4ELi3EEENS4_18smem_ptr_flag_bitsILi16EEENSW_INS5_IJNSA_ILi8EEESJ_EEENS5_IJSJ_SD_EEEEEEEvNS4_8identityES14_S1E_vS1F_EENS_8epilogue10collective6detail29Sm90TmaWarpSpecializedAdapterINS1I_15DefaultEpilogueISL_SM_SM_NS1H_6thread17LinearCombinationISL_Li1EffLNS1M_9ScaleType4KindE0ELNS_15FloatRoundStyleE2ESL_EENS1_15EpilogueDefaultEEEEEvvEEEEvNT_6ParamsE --------------------------
	.section	.nv.shared._ZN7cutlass13device_kernelINS_4gemm6kernel13GemmUniversalIN4cute5tupleIJiiiiEEENS1_10collective13CollectiveMmaINS1_34MainloopSm90TmaGmmaWarpSpecializedILi4ENS5_IJNS4_1CILi4EEENSA_ILi2EEENSA_ILi1EEEEEENS1_35KernelTmaWarpSpecializedCooperativeEEENS5_IJNSA_ILi128EEENSA_ILi256EEENSA_ILi64EEEEEENS_10bfloat16_tENS5_IJlSD_lEEESL_SM_NS4_8TiledMMAINS4_8MMA_AtomIJNS4_4SM904GMMA28MMA_64x256x16_F32BF16BF16_SSILNSQ_5MajorE0ELSS_0ELNSQ_7ScaleInE1ELST_1EEEEEENS4_6LayoutINS5_IJSC_SD_SD_EEENS5_IJSD_NSA_ILi0EEESY_EEEEENS5_IJNS4_10UnderscoreES11_S11_EEEEENS4_23SM90_TMA_LOAD_MULTICASTENS4_14ComposedLayoutINS4_7SwizzleILi3ELi4ELi3EEENS4_18smem_ptr_flag_bitsILi16EEENSW_INS5_IJNSA_ILi8EEESJ_EEENS5_IJSJ_SD_EEEEEEEvNS4_8identityES14_S1E_vS1F_EENS_8epilogue10collective6detail29Sm90TmaWarpSpecializedAdapterINS1I_15DefaultEpilogueISL_SM_SM_NS1H_6thread17LinearCombinationISL_Li1EffLNS1M_9ScaleType4KindE0ELNS_15FloatRoundStyleE2ESL_EENS1_15EpilogueDefaultEEEEEvvEEEEvNT_6ParamsE,"aw",@nobits
	.sectionflags	@""
	.align	16
	.zero		1024


//--------------------- .nv.shared.reserved.0     --------------------------
	.section	.nv.shared.reserved.0,"aw",@nobits
	.weak		__nv_reservedSMEM_offset_0_alias
	.size		__nv_reservedSMEM_offset_0_alias, 0, 0
	.other		__nv_reservedSMEM_offset_0_alias,@"STO_CUDA_RESERVED_SHARED STV_DEFAULT"
__nv_reservedSMEM_offset_0_alias:
	.zero		0


//--------------------- .nv.global                --------------------------
	.section	.nv.global,"aw",@nobits
.nv.global:
	.type		_ZN40_INTERNAL_497290f6_4_k_cu_f4a5efec_308744cute1_E,@object
	.size		_ZN40_INTERNAL_497290f6_4_k_cu_f4a5efec_308744cute1_E,(_ZN40_INTERNAL_497290f6_4_k_cu_f4a5efec_308744cuda3std3__45__cpo6cbeginE - _ZN40_INTERNAL_497290f6_4_k_cu_f4a5efec_308744cute1_E)
_ZN40_INTERNAL_497290f6_4_k_cu_f4a5efec_308744cute1_E:
	.zero		1
	.type		_ZN40_INTERNAL_497290f6_4_k_cu_f4a5efec_308744cuda3std3__45__cpo6cbeginE,@object
	.size		_ZN40_INTERNAL_497290f6_4_k_cu_f4a5efec_308744cuda3std3__45__cpo6cbeginE,(_ZN40_INTERNAL_497290f6_4_k_cu_f4a5efec_308744cuda3std3__48in_placeE - _ZN40_INTERNAL_497290f6_4_k_cu_f4a5efec_308744cuda3std3__45__cpo6cbeginE)
_ZN40_INTERNAL_497290f6_4_k_cu_f4a5efec_308744cuda3std3__45__cpo6cbeginE:
	.zero		1
	.type		_ZN40_INTERNAL_497290f6_4_k_cu_f4a5efec_308744cuda3std3__48in_placeE,@object
	.size		_ZN40_INTERNAL_497290f6_4_k_cu_f4a5efec_308744cuda3std3__48in_placeE,(_ZN40_INTERNAL_497290f6_4_k_cu_f4a5efec_308744cuda3std6ranges3__45__cpo9iter_moveE - _ZN40_INTERNAL_497290f6_4_k_cu_f4a5efec_308744cuda3std3__48in_placeE)
_ZN40_INTERNAL_497290f6_4_k_cu_f4a5efec_308744cuda3std3__48in_placeE:
	.zero		1
	.type		_ZN40_INTERNAL_497290f6_4_k_cu_f4a5efec_308744cuda3std6ranges3__45__cpo9iter_moveE,@object
	.size		_ZN40_INTERNAL_497290f6_4_k_cu_f4a5efec_308744cuda3std6ranges3__45__cpo9iter_moveE,(_ZN40_INTERNAL_497290f6_4_k_cu_f4a5efec_308744cuda3std3__45__cpo5beginE - _ZN40_INTERNAL_497290f6_4_k_cu_f4a5efec_308744cuda3std6ranges3__45__cpo9iter_moveE)
_ZN40_INTERNAL_497290f6_4_k_cu_f4a5efec_308744cuda3std6ranges3__45__cpo9iter_moveE:
	.zero		1
	.type		_ZN40_INTERNAL_497290f6_4_k_cu_f4a5efec_308744cuda3std3__45__cpo5beginE,@object
	.size		_ZN40_INTERNAL_497290f6_4_k_cu_f4a5efec_308744cuda3std3__45__cpo5beginE,(_ZN40_INTERNAL_497290f6_4_k_cu_f4a5efec_308744cuda3std3__442_GLOBAL__N__497290f6_4_k_cu_f4a5efec_308746ignoreE - _ZN40_INTERNAL_497290f6_4_k_cu_f4a5efec_308744cuda3std3__45__cpo5beginE)
_ZN40_INTERNAL_497290f6_4_k_cu_f4a5efec_308744cuda3std3__45__cpo5beginE:
	.zero		1
	.type		_ZN40_INTERNAL_497290f6_4_k_cu_f4a5efec_308744cuda3std3__442_GLOBAL__N__497290f6_4_k_cu_f4a5efec_308746ignoreE,@object
	.size		_ZN40_INTERNAL_497290f6_4_k_cu_f4a5efec_308744cuda3std3__442_GLOBAL__N__497290f6_4_k_cu_f4a5efec_308746ignoreE,(_ZN40_INTERNAL_497290f6_4_k_cu_f4a5efec_308744cute7productE - _ZN40_INTERNAL_497290f6_4_k_cu_f4a5efec_308744cuda3std3__442_GLOBAL__N__497290f6_4_k_cu_f4a5efec_308746ignoreE)
_ZN40_INTERNAL_497290f6_4_k_cu_f4a5efec_308744cuda3std3__442_GLOBAL__N__497290f6_4_k_cu_f4a5efec_308746ignoreE:
	.zero		1
	.type		_ZN40_INTERNAL_497290f6_4_k_cu_f4a5efec_308744cute7productE,@object
	.size		_ZN40_INTERNAL_497290f6_4_k_cu_f4a5efec_308744cute7productE,(_ZN40_INTERNAL_497290f6_4_k_cu_f4a5efec_308744cuda3std3__45__cpo3endE - _ZN40_INTERNAL_497290f6_4_k_cu_f4a5efec_308744cute7productE)
_ZN40_INTERNAL_497290f6_4_k_cu_f4a5efec_308744cute7productE:
	.zero		1
	.type		_ZN40_INTERNAL_497290f6_4_k_cu_f4a5efec_308744cuda3std3__45__cpo3endE,@object
	.size		_ZN40_INTERNAL_497290f6_4_k_cu_f4a5efec_308744cuda3std3__45__cpo3endE,(_ZN40_INTERNAL_497290f6_4_k_cu_f4a5efec_308744cuda3std3__419piecewise_constructE - _ZN40_INTERNAL_497290f6_4_k_cu_f4a5efec_308744cuda3std3__45__cpo3endE)
_ZN40_INTERNAL_497290f6_4_k_cu_f4a5efec_308744cuda3std3__45__cpo3endE:
	.zero		1
	.type		_ZN40_INTERNAL_497290f6_4_k_cu_f4a5efec_308744cuda3std3__419piecewise_constructE,@object
	.size		_ZN40_INTERNAL_497290f6_4_k_cu_f4a5efec_308744cuda3std3__419piecewise_constructE,(_ZN40_INTERNAL_497290f6_4_k_cu_f4a5efec_308744cuda3std3__45__cpo4cendE - _ZN40_INTERNAL_497290f6_4_k_cu_f4a5efec_308744cuda3std3__419piecewise_constructE)
_ZN40_INTERNAL_497290f6_4_k_cu_f4a5efec_308744cuda3std3__419piecewise_constructE:
	.zero		1
	.type		_ZN40_INTERNAL_497290f6_4_k_cu_f4a5efec_308744cuda3std3__45__cpo4cendE,@object
	.size		_ZN40_INTERNAL_497290f6_4_k_cu_f4a5efec_308744cuda3std3__45__cpo4cendE,(_ZN40_INTERNAL_497290f6_4_k_cu_f4a5efec_308744cuda3std6ranges3__45__cpo4swapE - _ZN40_INTERNAL_497290f6_4_k_cu_f4a5efec_308744cuda3std3__45__cpo4cendE)
_ZN40_INTERNAL_497290f6_4_k_cu_f4a5efec_308744cuda3std3__45__cpo4cendE:
	.zero		1
	.type		_ZN40_INTERNAL_497290f6_4_k_cu_f4a5efec_308744cuda3std6ranges3__45__cpo4swapE,@object
	.size		_ZN40_INTERNAL_497290f6_4_k_cu_f4a5efec_308744cuda3std6ranges3__45__cpo4swapE,(.L_8 - _ZN40_INTERNAL_497290f6_4_k_cu_f4a5efec_308744cuda3std6ranges3__45__cpo4swapE)
_ZN40_INTERNAL_497290f6_4_k_cu_f4a5efec_308744cuda3std6ranges3__45__cpo4swapE:
	.zero		1
.L_8:


//--------------------- .nv.constant0._ZN7cutlass13device_kernelINS_4gemm6kernel13GemmUniversalIN4cute5tupleIJiiiiEEENS1_10collective13CollectiveMmaINS1_34MainloopSm90TmaGmmaWarpSpecializedILi4ENS5_IJNS4_1CILi4EEENSA_ILi2EEENSA_ILi1EEEEEENS1_35KernelTmaWarpSpecializedCooperativeEEENS5_IJNSA_ILi128EEENSA_ILi256EEENSA_ILi64EEEEEENS_10bfloat16_tENS5_IJlSD_lEEESL_SM_NS4_8TiledMMAINS4_8MMA_AtomIJNS4_4SM904GMMA28MMA_64x256x16_F32BF16BF16_SSILNSQ_5MajorE0ELSS_0ELNSQ_7ScaleInE1ELST_1EEEEEENS4_6LayoutINS5_IJSC_SD_SD_EEENS5_IJSD_NSA_ILi0EEESY_EEEEENS5_IJNS4_10UnderscoreES11_S11_EEEEENS4_23SM90_TMA_LOAD_MULTICASTENS4_14ComposedLayoutINS4_7SwizzleILi3ELi4ELi3EEENS4_18smem_ptr_flag_bitsILi16EEENSW_INS5_IJNSA_ILi8EEESJ_EEENS5_IJSJ_SD_EEEEEEEvNS4_8identityES14_S1E_vS1F_EENS_8epilogue10collective6detail29Sm90TmaWarpSpecializedAdapterINS1I_15DefaultEpilogueISL_SM_SM_NS1H_6thread17LinearCombinationISL_Li1EffLNS1M_9ScaleType4KindE0ELNS_15FloatRoundStyleE2ESL_EENS1_15EpilogueDefaultEEEEEvvEEEEvNT_6ParamsE --------------------------
	.section	.nv.constant0._ZN7cutlass13device_kernelINS_4gemm6kernel13GemmUniversalIN4cute5tupleIJiiiiEEENS1_10collective13CollectiveMmaINS1_34MainloopSm90TmaGmmaWarpSpecializedILi4ENS5_IJNS4_1CILi4EEENSA_ILi2EEENSA_ILi1EEEEEENS1_35KernelTmaWarpSpecializedCooperativeEEENS5_IJNSA_ILi128EEENSA_ILi256EEENSA_ILi64EEEEEENS_10bfloat16_tENS5_IJlSD_lEEESL_SM_NS4_8TiledMMAINS4_8MMA_AtomIJNS4_4SM904GMMA28MMA_64x256x16_F32BF16BF16_SSILNSQ_5MajorE0ELSS_0ELNSQ_7ScaleInE1ELST_1EEEEEENS4_6LayoutINS5_IJSC_SD_SD_EEENS5_IJSD_NSA_ILi0EEESY_EEEEENS5_IJNS4_10UnderscoreES11_S11_EEEEENS4_23SM90_TMA_LOAD_MULTICASTENS4_14ComposedLayoutINS4_7SwizzleILi3ELi4ELi3EEENS4_18smem_ptr_flag_bitsILi16EEENSW_INS5_IJNSA_ILi8EEESJ_EEENS5_IJSJ_SD_EEEEEEEvNS4_8identityES14_S1E_vS1F_EENS_8epilogue10collective6detail29Sm90TmaWarpSpecializedAdapterINS1I_15DefaultEpilogueISL_SM_SM_NS1H_6thread17LinearCombinationISL_Li1EffLNS1M_9ScaleType4KindE0ELNS_15FloatRoundStyleE2ESL_EENS1_15EpilogueDefaultEEEEEvvEEEEvNT_6ParamsE,"a",@progbits
	.sectionflags	@""
	.align	4
.nv.constant0._ZN7cutlass13device_kernelINS_4gemm6kernel13GemmUniversalIN4cute5tupleIJiiiiEEENS1_10collective13CollectiveMmaINS1_34MainloopSm90TmaGmmaWarpSpecializedILi4ENS5_IJNS4_1CILi4EEENSA_ILi2EEENSA_ILi1EEEEEENS1_35KernelTmaWarpSpecializedCooperativeEEENS5_IJNSA_ILi128EEENSA_ILi256EEENSA_ILi64EEEEEENS_10bfloat16_tENS5_IJlSD_lEEESL_SM_NS4_8TiledMMAINS4_8MMA_AtomIJNS4_4SM904GMMA28MMA_64x256x16_F32BF16BF16_SSILNSQ_5MajorE0ELSS_0ELNSQ_7ScaleInE1ELST_1EEEEEENS4_6LayoutINS5_IJSC_SD_SD_EEENS5_IJSD_NSA_ILi0EEESY_EEEEENS5_IJNS4_10UnderscoreES11_S11_EEEEENS4_23SM90_TMA_LOAD_MULTICASTENS4_14ComposedLayoutINS4_7SwizzleILi3ELi4ELi3EEENS4_18smem_ptr_flag_bitsILi16EEENSW_INS5_IJNSA_ILi8EEESJ_EEENS5_IJSJ_SD_EEEEEEEvNS4_8identityES14_S1E_vS1F_EENS_8epilogue10collective6detail29Sm90TmaWarpSpecializedAdapterINS1I_15DefaultEpilogueISL_SM_SM_NS1H_6thread17LinearCombinationISL_Li1EffLNS1M_9ScaleType4KindE0ELNS_15FloatRoundStyleE2ESL_EENS1_15EpilogueDefaultEEEEEvvEEEEvNT_6ParamsE:
	.zero		1664


//--------------------- SYMBOLS --------------------------

	.type		.nv.reservedSmem.offset0,@object
	.size		.nv.reservedSmem.offset0,0x4
	.type		__assertfail,@function
